def gluon_tcgen05(
    a_ptr,
    b_ptr,
    c_ptr,
    M,
    N,
    K,
    stride_am,
    stride_bk,
    stride_cm,
    BLOCK_M: gl.constexpr,
    BLOCK_N: gl.constexpr,
    BLOCK_K: gl.constexpr,
    DTYPE: gl.constexpr,
    A_LAYOUT: gl.constexpr,
    B_LAYOUT: gl.constexpr,
    C_LAYOUT: gl.constexpr,
    B_SHAPE: gl.constexpr,
    TMEM_LAYOUT: gl.constexpr,
    TMEM_REG: gl.constexpr,
    TRANS_B: gl.constexpr,
    NUM_BUFFERS: gl.constexpr,
):
    a_desc = tma.make_tensor_descriptor(
        a_ptr, [M, K], [stride_am, 1], [BLOCK_M, BLOCK_K], A_LAYOUT
    )
    b_desc = tma.make_tensor_descriptor(
        b_ptr,
        [N, K] if TRANS_B else [K, N],
        [stride_bk, 1],
        B_SHAPE,
        B_LAYOUT,
    )
    c_desc = tma.make_tensor_descriptor(
        c_ptr, [M, N], [stride_cm, 1], [BLOCK_M, BLOCK_N], C_LAYOUT
    )

    a_bufs = gl.allocate_shared_memory(
        DTYPE, [NUM_BUFFERS, BLOCK_M, BLOCK_K], A_LAYOUT
    )
    b_bufs = gl.allocate_shared_memory(DTYPE, [NUM_BUFFERS] + B_SHAPE, B_LAYOUT)

    pid_m = gl.program_id(0)
    pid_n = gl.program_id(1)
    off_m = pid_m * BLOCK_M
    off_n = pid_n * BLOCK_N

    tma_bars = gl.allocate_shared_memory(
        gl.int64, [NUM_BUFFERS, 1], mbarrier.MBarrierLayout()
    )
    mma_bars = gl.allocate_shared_memory(
        gl.int64, [NUM_BUFFERS, 1], mbarrier.MBarrierLayout()
    )
    for i in gl.static_range(NUM_BUFFERS):
        mbarrier.init(tma_bars.index(i), count=1)
        mbarrier.init(mma_bars.index(i), count=1)

    acc_tmem = allocate_tensor_memory(gl.float32, [BLOCK_M, BLOCK_N], TMEM_LAYOUT)
    idx = 0
    phase = 0
    use_acc = False
    for k in range(0, K, BLOCK_K):
        a = a_bufs.index(idx)
        b = b_bufs.index(idx)
        tma_bar = tma_bars.index(idx)
        mma_bar = mma_bars.index(idx)
        mbarrier.expect(
            tma_bar, a_desc.block_type.nbytes + b_desc.block_type.nbytes
        )
        tma.async_copy_global_to_shared(a_desc, [off_m, k], tma_bar, a)
        tma.async_copy_global_to_shared(
            b_desc, [off_n, k] if TRANS_B else [k, off_n], tma_bar, b
        )
        mbarrier.wait(tma_bar, phase=phase)

        if TRANS_B:
            b = b.permute((1, 0))
        tcgen05_mma(a, b, acc_tmem, use_acc=use_acc)
        tcgen05_commit(mma_bar)
        mbarrier.wait(mma_bar, phase=phase)
        use_acc = True

        idx += 1
        if idx == NUM_BUFFERS:
            idx = 0
            phase ^= 1

    for i in gl.static_range(NUM_BUFFERS):
        mbarrier.invalidate(tma_bars.index(i))
        mbarrier.invalidate(mma_bars.index(i))

    acc = acc_tmem.load(TMEM_REG)
    c_smem = gl.allocate_shared_memory(DTYPE, [BLOCK_M, BLOCK_N], C_LAYOUT)
    c_smem.store(acc.to(DTYPE))
    fence_async_shared()
    tma.async_copy_shared_to_global(c_desc, [off_m, off_n], c_smem)
    tma.store_wait(pendings=0)

# config = {"BLOCK_K": 128, "BLOCK_M": 128, "BLOCK_N": 128, "arch": "sm_100", "dtype": "fp16", "num_buffers": 4, "num_warps": 8, "trans_b": 1}
# arch = sm_100


// ===== COMPILED SASS (sm_100a) =====

	.target	sm_100a

	.elftype	@"ET_EXEC"


//--------------------- .note.nv.tkinfo           --------------------------
	.section	.note.nv.tkinfo,"",@"SHT_NOTE"
	.sectionflags	@"SHF_NOTE_NV_TKINFO"
	.tkinfo
        /*0018*/ 	.word	0x00000081
        /*0030*/ 	.string	""
        /*0030*/ 	.string	"ptxas-blackwell"
        /*0030*/ 	.string	"Cuda compilation tools, release 12.9, V12.9.86"
        /*0030*/ 	.string	"Build cuda_12.9.r12.9/compiler.36037853_0"
        /*0030*/ 	.string	"-v  -suppress-debug-info  -lineinfo  -arch sm_100a "



//--------------------- .note.nv.cuver            --------------------------
	.section	.note.nv.cuver,"",@"SHT_NOTE"
	.sectionflags	@"SHF_NOTE_NV_CUVER"
        /*0018*/ 	.short	0x0001
        /*001a*/ 	.short	0x0064
        /*001c*/ 	.short	0x0001
        /*001e*/ 	.short	0x0000
        /*0020*/ 	.short	0x0001
        /*0022*/ 	.short	0x0000


//--------------------- .nv.info                  --------------------------
	.section	.nv.info,"",@"SHT_CUDA_INFO"
	.align	4


	//----- nvinfo : EIATTR_REGCOUNT
	.align		4
        /*0000*/ 	.byte	0x04, 0x2f
        /*0002*/ 	.short	(.L_4 - .L_3)
	.align		4
.L_3:
        /*0004*/ 	.word	index@(gluon_tcgen05)
        /*0008*/ 	.word	0x00000047


	//----- nvinfo : EIATTR_FRAME_SIZE
	.align		4
.L_4:
        /*000c*/ 	.byte	0x04, 0x11
        /*000e*/ 	.short	(.L_6 - .L_5)
	.align		4
.L_5:
        /*0010*/ 	.word	index@($__internal_2_$__cuda_sm10x_tcgen05_guardrail_trap_unallocated_columns_being_dealloced)
        /*0014*/ 	.word	0x00000000


	//----- nvinfo : EIATTR_FRAME_SIZE
	.align		4
.L_6:
        /*0018*/ 	.byte	0x04, 0x11
        /*001a*/ 	.short	(.L_8 - .L_7)
	.align		4
.L_7:
        /*001c*/ 	.word	index@($__internal_1_$__cuda_sm10x_tcgen05_guardrail_trap_phase_invalid_during_alloc)
        /*0020*/ 	.word	0x00000000


	//----- nvinfo : EIATTR_FRAME_SIZE
	.align		4
.L_8:
        /*0024*/ 	.byte	0x04, 0x11
        /*0026*/ 	.short	(.L_10 - .L_9)
	.align		4
.L_9:
        /*0028*/ 	.word	index@($__internal_0_$__cuda_sm10x_tcgen05_guardrail_trap_col_being_dealloced_not_returned_by_alloc)
        /*002c*/ 	.word	0x00000000


	//----- nvinfo : EIATTR_FRAME_SIZE
	.align		4
.L_10:
        /*0030*/ 	.byte	0x04, 0x11
        /*0032*/ 	.short	(.L_12 - .L_11)
	.align		4
.L_11:
        /*0034*/ 	.word	index@(gluon_tcgen05)
        /*0038*/ 	.word	0x00000000


	//----- nvinfo : EIATTR_MIN_STACK_SIZE
	.align		4
.L_12:
        /*003c*/ 	.byte	0x04, 0x12
        /*003e*/ 	.short	(.L_14 - .L_13)
	.align		4
.L_13:
        /*0040*/ 	.word	index@(gluon_tcgen05)
        /*0044*/ 	.word	0x00000000
.L_14:


//--------------------- .nv.info.gluon_tcgen05    --------------------------
	.section	.nv.info.gluon_tcgen05,"",@"SHT_CUDA_INFO"
	.sectionflags	@""
	.align	4


	//----- nvinfo : EIATTR_CUDA_API_VERSION
	.align		4
        /*0000*/ 	.byte	0x04, 0x37
        /*0002*/ 	.short	(.L_16 - .L_15)
.L_15:
        /*0004*/ 	.word	0x00000081


	//----- nvinfo : EIATTR_KPARAM_INFO
	.align		4
.L_16:
        /*0008*/ 	.byte	0x04, 0x17
        /*000a*/ 	.short	(.L_18 - .L_17)
.L_17:
        /*000c*/ 	.word	0x00000000
        /*0010*/ 	.short	0x000a
        /*0012*/ 	.short	0x0048
        /*0014*/ 	.byte	0x00, 0xf4, 0x21, 0x00


	//----- nvinfo : EIATTR_KPARAM_INFO
	.align		4
.L_18:
        /*0018*/ 	.byte	0x04, 0x17
        /*001a*/ 	.short	(.L_20 - .L_19)
.L_19:
        /*001c*/ 	.word	0x00000000
        /*0020*/ 	.short	0x0009
        /*0022*/ 	.short	0x0040
        /*0024*/ 	.byte	0x00, 0xf4, 0x21, 0x00


	//----- nvinfo : EIATTR_KPARAM_INFO
	.align		4
.L_20:
        /*0028*/ 	.byte	0x04, 0x17
        /*002a*/ 	.short	(.L_22 - .L_21)
.L_21:
        /*002c*/ 	.word	0x00000000
        /*0030*/ 	.short	0x0008
        /*0032*/ 	.short	0x0038
        /*0034*/ 	.byte	0x00, 0xf0, 0x21, 0x00


	//----- nvinfo : EIATTR_KPARAM_INFO
	.align		4
.L_22:
        /*0038*/ 	.byte	0x04, 0x17
        /*003a*/ 	.short	(.L_24 - .L_23)
.L_23:
        /*003c*/ 	.word	0x00000000
        /*0040*/ 	.short	0x0007
        /*0042*/ 	.short	0x0030
        /*0044*/ 	.byte	0x00, 0xf0, 0x21, 0x00


	//----- nvinfo : EIATTR_KPARAM_INFO
	.align		4
.L_24:
        /*0048*/ 	.byte	0x04, 0x17
        /*004a*/ 	.short	(.L_26 - .L_25)
.L_25:
        /*004c*/ 	.word	0x00000000
        /*0050*/ 	.short	0x0006
        /*0052*/ 	.short	0x0028
        /*0054*/ 	.byte	0x00, 0xf0, 0x21, 0x00


	//----- nvinfo : EIATTR_KPARAM_INFO
	.align		4
.L_26:
        /*0058*/ 	.byte	0x04, 0x17
        /*005a*/ 	.short	(.L_28 - .L_27)
.L_27:
        /*005c*/ 	.word	0x00000000
        /*0060*/ 	.short	0x0005
        /*0062*/ 	.short	0x0020
        /*0064*/ 	.byte	0x00, 0xf0, 0x11, 0x00


	//----- nvinfo : EIATTR_KPARAM_INFO
	.align		4
.L_28:
        /*0068*/ 	.byte	0x04, 0x17
        /*006a*/ 	.short	(.L_30 - .L_29)
.L_29:
        /*006c*/ 	.word	0x00000000
        /*0070*/ 	.short	0x0004
        /*0072*/ 	.short	0x001c
        /*0074*/ 	.byte	0x00, 0xf0, 0x11, 0x00


	//----- nvinfo : EIATTR_KPARAM_INFO
	.align		4
.L_30:
        /*0078*/ 	.byte	0x04, 0x17
        /*007a*/ 	.short	(.L_32 - .L_31)
.L_31:
        /*007c*/ 	.word	0x00000000
        /*0080*/ 	.short	0x0003
        /*0082*/ 	.short	0x0018
        /*0084*/ 	.byte	0x00, 0xf0, 0x11, 0x00


	//----- nvinfo : EIATTR_KPARAM_INFO
	.align		4
.L_32:
        /*0088*/ 	.byte	0x04, 0x17
        /*008a*/ 	.short	(.L_34 - .L_33)
.L_33:
        /*008c*/ 	.word	0x00000000
        /*0090*/ 	.short	0x0002
        /*0092*/ 	.short	0x0010
        /*0094*/ 	.byte	0x00, 0xf4, 0x21, 0x00


	//----- nvinfo : EIATTR_KPARAM_INFO
	.align		4
.L_34:
        /*0098*/ 	.byte	0x04, 0x17
        /*009a*/ 	.short	(.L_36 - .L_35)
.L_35:
        /*009c*/ 	.word	0x00000000
        /*00a0*/ 	.short	0x0001
        /*00a2*/ 	.short	0x0008
        /*00a4*/ 	.byte	0x00, 0xf4, 0x21, 0x00


	//----- nvinfo : EIATTR_KPARAM_INFO
	.align		4
.L_36:
        /*00a8*/ 	.byte	0x04, 0x17
        /*00aa*/ 	.short	(.L_38 - .L_37)
.L_37:
        /*00ac*/ 	.word	0x00000000
        /*00b0*/ 	.short	0x0000
        /*00b2*/ 	.short	0x0000
        /*00b4*/ 	.byte	0x00, 0xf4, 0x21, 0x00


	//----- nvinfo : EIATTR_AT_ENTRY_FRAGMENTS
	.align		4
.L_38:
        /*00b8*/ 	.byte	0x04, 0x4f
        /*00ba*/ 	.short	(.L_40 - .L_39)


	//   ....[0]....
.L_39:
        /*00bc*/ 	.word	0x00000004


	//----- nvinfo : EIATTR_RESERVED_SMEM_USED
	.align		4
.L_40:
        /*00c0*/ 	.byte	0x01, 0x41
	.zero		2


	//----- nvinfo : EIATTR_SPARSE_MMA_MASK
	.align		4
        /*00c4*/ 	.byte	0x03, 0x50
        /*00c6*/ 	.short	0x0000


	//----- nvinfo : EIATTR_TCGEN05_1CTA_USED
	.align		4
        /*00c8*/ 	.byte	0x01, 0x51
	.zero		2


	//----- nvinfo : EIATTR_MAXREG_COUNT
	.align		4
        /*00cc*/ 	.byte	0x03, 0x1b
        /*00ce*/ 	.short	0x00ff


	//----- nvinfo : EIATTR_NUM_BARRIERS
	.align		4
        /*00d0*/ 	.byte	0x02, 0x4c
        /*00d2*/ 	.byte	0x01
	.zero		1


	//----- nvinfo : EIATTR_INT_WARP_WIDE_INSTR_OFFSETS
	.align		4
        /*00d4*/ 	.byte	0x04, 0x31
        /*00d6*/ 	.short	(.L_42 - .L_41)


	//   ....[0]....
.L_41:
        /*00d8*/ 	.word	0x00001750


	//   ....[1]....
        /*00dc*/ 	.word	0x00001770


	//   ....[2]....
        /*00e0*/ 	.word	0x000017f0


	//   ....[3]....
        /*00e4*/ 	.word	0x00001bd0


	//   ....[4]....
        /*00e8*/ 	.word	0x00001c20


	//   ....[5]....
        /*00ec*/ 	.word	0x00001c30


	//   ....[6]....
        /*00f0*/ 	.word	0x00001c60


	//   ....[7]....
        /*00f4*/ 	.word	0x00002060


	//   ....[8]....
        /*00f8*/ 	.word	0x00002070


	//   ....[9]....
        /*00fc*/ 	.word	0x000021e0


	//   ....[10]....
        /*0100*/ 	.word	0x00002240


	//   ....[11]....
        /*0104*/ 	.word	0x00002250


	//   ....[12]....
        /*0108*/ 	.word	0x00002290


	//   ....[13]....
        /*010c*/ 	.word	0x00002750


	//   ....[14]....
        /*0110*/ 	.word	0x00002760


	//   ....[15]....
        /*0114*/ 	.word	0x00002af0


	//   ....[16]....
        /*0118*/ 	.word	0x00002b00


	//   ....[17]....
        /*011c*/ 	.word	0x00002ff0


	//   ....[18]....
        /*0120*/ 	.word	0x00003040


	//----- nvinfo : EIATTR_COOP_GROUP_MASK_REGIDS
	.align		4
.L_42:
        /*0124*/ 	.byte	0x04, 0x29
        /*0126*/ 	.short	(.L_44 - .L_43)


	//   ....[0]....
.L_43:
        /*0128*/ 	.word	0xffffffff


	//   ....[1]....
        /*012c*/ 	.word	0xffffffff


	//   ....[2]....
        /*0130*/ 	.word	0xffffffff


	//   ....[3]....
        /*0134*/ 	.word	0xffffffff


	//   ....[4]....
        /*0138*/ 	.word	0xffffffff


	//   ....[5]....
        /*013c*/ 	.word	0xffffffff


	//   ....[6]....
        /*0140*/ 	.word	0xffffffff


	//   ....[7]....
        /*0144*/ 	.word	0xffffffff


	//   ....[8]....
        /*0148*/ 	.word	0xffffffff


	//   ....[9]....
        /*014c*/ 	.word	0xffffffff


	//----- nvinfo : EIATTR_COOP_GROUP_INSTR_OFFSETS
	.align		4
.L_44:
        /*0150*/ 	.byte	0x04, 0x28
        /*0152*/ 	.short	(.L_46 - .L_45)


	//   ....[0]....
.L_45:
        /*0154*/ 	.word	0x00000050


	//   ....[1]....
        /*0158*/ 	.word	0x00000310


	//   ....[2]....
        /*015c*/ 	.word	0x00000500


	//   ....[3]....
        /*0160*/ 	.word	0x000009a0


	//   ....[4]....
        /*0164*/ 	.word	0x00000ae0


	//   ....[5]....
        /*0168*/ 	.word	0x00000fe0


	//   ....[6]....
        /*016c*/ 	.word	0x00001120


	//   ....[7]....
        /*0170*/ 	.word	0x00001610


	//   ....[8]....
        /*0174*/ 	.word	0x00002e80


	//   ....[9]....
        /*0178*/ 	.word	0x000030f0


	//----- nvinfo : EIATTR_VRC_CTA_INIT_COUNT
	.align		4
.L_46:
        /*017c*/ 	.byte	0x02, 0x4a
        /*017e*/ 	.byte	0x80
	.zero		1


	//----- nvinfo : EIATTR_MBARRIER_INSTR_OFFSETS
	.align		4
        /*0180*/ 	.byte	0x04, 0x39
        /*0182*/ 	.short	(.L_48 - .L_47)


	//   ....[0]....
.L_47:
        /*0184*/ 	.word	0x00001810
        /*0188*/ 	.word	0x000000ff
        /*018c*/ 	.word	0x00040000
        /*0190*/ 	.short	0x0100
        /*0192*/ 	.byte	0x09
	.zero		1


	//   ....[1]....
        /*0194*/ 	.word	0x00001820
        /*0198*/ 	.word	0x000000ff
        /*019c*/ 	.word	0x00040020
        /*01a0*/ 	.short	0x0100
        /*01a2*/ 	.byte	0x09
	.zero		1


	//   ....[2]....
        /*01a4*/ 	.word	0x000018d0
        /*01a8*/ 	.word	0x000000ff
        /*01ac*/ 	.word	0x00040008
        /*01b0*/ 	.short	0x0100
        /*01b2*/ 	.byte	0x09
	.zero		1


	//   ....[3]....
        /*01b4*/ 	.word	0x000018e0
        /*01b8*/ 	.word	0x000000ff
        /*01bc*/ 	.word	0x00040028
        /*01c0*/ 	.short	0x0100
        /*01c2*/ 	.byte	0x09
	.zero		1


	//   ....[4]....
        /*01c4*/ 	.word	0x000019c0
        /*01c8*/ 	.word	0x000000ff
        /*01cc*/ 	.word	0x00040010
        /*01d0*/ 	.short	0x0100
        /*01d2*/ 	.byte	0x09
	.zero		1


	//   ....[5]....
        /*01d4*/ 	.word	0x000019d0
        /*01d8*/ 	.word	0x000000ff
        /*01dc*/ 	.word	0x00040030
        /*01e0*/ 	.short	0x0100
        /*01e2*/ 	.byte	0x09
	.zero		1


	//   ....[6]....
        /*01e4*/ 	.word	0x00001ae0
        /*01e8*/ 	.word	0x000000ff
        /*01ec*/ 	.word	0x00040018
        /*01f0*/ 	.short	0x0100
        /*01f2*/ 	.byte	0x09
	.zero		1


	//   ....[7]....
        /*01f4*/ 	.word	0x00001af0
        /*01f8*/ 	.word	0x000000ff
        /*01fc*/ 	.word	0x00040038
        /*0200*/ 	.short	0x0100
        /*0202*/ 	.byte	0x09
	.zero		1


	//   ....[8]....
        /*0204*/ 	.word	0x00001cd0
        /*0208*/ 	.word	0x000000ff
        /*020c*/ 	.word	0x00040000
        /*0210*/ 	.short	0x010a
        /*0212*/ 	.byte	0x09
	.zero		1


	//   ....[9]....
        /*0214*/ 	.word	0x000020c0
        /*0218*/ 	.word	0x000000ff
        /*021c*/ 	.word	0x00040020
        /*0220*/ 	.short	0x010a
        /*0222*/ 	.byte	0x09
	.zero		1


	//   ....[10]....
        /*0224*/ 	.word	0x00002300
        /*0228*/ 	.word	0x000000ff
        /*022c*/ 	.word	0x00040000
        /*0230*/ 	.short	0x010a
        /*0232*/ 	.byte	0x2e
	.zero		1


	//   ....[11]....
        /*0234*/ 	.word	0x000027a0
        /*0238*/ 	.word	0x000000ff
        /*023c*/ 	.word	0x00040020
        /*0240*/ 	.short	0x010a
        /*0242*/ 	.byte	0x2e
	.zero		1


	//   ....[12]....
        /*0244*/ 	.word	0x00002870
        /*0248*/ 	.word	0x000000ff
        /*024c*/ 	.word	0x00040000
        /*0250*/ 	.short	0x0108
        /*0252*/ 	.byte	0x09
	.zero		1


	//   ....[13]....
        /*0254*/ 	.word	0x00002880
        /*0258*/ 	.word	0x000000ff
        /*025c*/ 	.word	0x00040020
        /*0260*/ 	.short	0x0108
        /*0262*/ 	.byte	0x09
	.zero		1


	//   ....[14]....
        /*0264*/ 	.word	0x000028d0
        /*0268*/ 	.word	0x000000ff
        /*026c*/ 	.word	0x00040008
        /*0270*/ 	.short	0x0108
        /*0272*/ 	.byte	0x09
	.zero		1


	//   ....[15]....
        /*0274*/ 	.word	0x000028e0
        /*0278*/ 	.word	0x000000ff
        /*027c*/ 	.word	0x00040028
        /*0280*/ 	.short	0x0108
        /*0282*/ 	.byte	0x09
	.zero		1


	//   ....[16]....
        /*0284*/ 	.word	0x00002930
        /*0288*/ 	.word	0x000000ff
        /*028c*/ 	.word	0x00040010
        /*0290*/ 	.short	0x0108
        /*0292*/ 	.byte	0x09
	.zero		1


	//   ....[17]....
        /*0294*/ 	.word	0x00002940
        /*0298*/ 	.word	0x000000ff
        /*029c*/ 	.word	0x00040030
        /*02a0*/ 	.short	0x0108
        /*02a2*/ 	.byte	0x09
	.zero		1


	//   ....[18]....
        /*02a4*/ 	.word	0x00002990
        /*02a8*/ 	.word	0x000000ff
        /*02ac*/ 	.word	0x00040018
        /*02b0*/ 	.short	0x0108
        /*02b2*/ 	.byte	0x09
	.zero		1


	//   ....[19]....
        /*02b4*/ 	.word	0x000029a0
        /*02b8*/ 	.word	0x000000ff
        /*02bc*/ 	.word	0x00040038
        /*02c0*/ 	.short	0x0108
        /*02c2*/ 	.byte	0x09
	.zero		1


	//   ....[20]....
        /*02c4*/ 	.word	0x00003110
        /*02c8*/ 	.word	0x000000ff
        /*02cc*/ 	.word	0x00040000
        /*02d0*/ 	.short	0x010a
        /*02d2*/ 	.byte	0x09
	.zero		1


	//   ....[21]....
        /*02d4*/ 	.word	0x00003140
        /*02d8*/ 	.word	0x000000ff
        /*02dc*/ 	.word	0x00040020
        /*02e0*/ 	.short	0x010a
        /*02e2*/ 	.byte	0x09
	.zero		1


	//   ....[22]....
        /*02e4*/ 	.word	0x00003170
        /*02e8*/ 	.word	0x000000ff
        /*02ec*/ 	.word	0x00040000
        /*02f0*/ 	.short	0x010a
        /*02f2*/ 	.byte	0x2e
	.zero		1


	//   ....[23]....
        /*02f4*/ 	.word	0x000031a0
        /*02f8*/ 	.word	0x000000ff
        /*02fc*/ 	.word	0x00040020
        /*0300*/ 	.short	0x010a
        /*0302*/ 	.byte	0x2e
	.zero		1


	//----- nvinfo : EIATTR_NUM_MBARRIERS
	.align		4
.L_48:
        /*0304*/ 	.byte	0x03, 0x38
        /*0306*/ 	.short	0x0008


	//----- nvinfo : EIATTR_EXIT_INSTR_OFFSETS
	.align		4
        /*0308*/ 	.byte	0x04, 0x1c
        /*030a*/ 	.short	(.L_50 - .L_49)


	//   ....[0]....
.L_49:
        /*030c*/ 	.word	0x00003100


	//----- nvinfo : EIATTR_REQNTID
	.align		4
.L_50:
        /*0310*/ 	.byte	0x04, 0x10
        /*0312*/ 	.short	(.L_52 - .L_51)
.L_51:
        /*0314*/ 	.word	0x00000100
        /*0318*/ 	.word	0x00000001
        /*031c*/ 	.word	0x00000001


	//----- nvinfo : EIATTR_CRS_STACK_SIZE
	.align		4
.L_52:
        /*0320*/ 	.byte	0x04, 0x1e
        /*0322*/ 	.short	(.L_54 - .L_53)
.L_53:
        /*0324*/ 	.word	0x00000000


	//----- nvinfo : EIATTR_CBANK_PARAM_SIZE
	.align		4
.L_54:
        /*0328*/ 	.byte	0x03, 0x19
        /*032a*/ 	.short	0x0050


	//----- nvinfo : EIATTR_PARAM_CBANK
	.align		4
        /*032c*/ 	.byte	0x04, 0x0a
        /*032e*/ 	.short	(.L_56 - .L_55)
	.align		4
.L_55:
        /*0330*/ 	.word	index@(.nv.constant0.gluon_tcgen05)
        /*0334*/ 	.short	0x0380
        /*0336*/ 	.short	0x0050


	//----- nvinfo : EIATTR_SW_WAR
	.align		4
.L_56:
        /*0338*/ 	.byte	0x04, 0x36
        /*033a*/ 	.short	(.L_58 - .L_57)
.L_57:
        /*033c*/ 	.word	0x00000008
.L_58:


//--------------------- .nv.compat                --------------------------
	.section	.nv.compat,"",@"SHT_CUDA_COMPAT_INFO"
	.align	4
        /*0000*/ 	.byte	0x02, 0x02, 0x02, 0x00, 0x02, 0x05, 0x05, 0x00, 0x02, 0x03, 0x03, 0x00, 0x02, 0x06, 0x01, 0x00


//--------------------- .nv.callgraph             --------------------------
	.section	.nv.callgraph,"",@"SHT_CUDA_CALLGRAPH"
	.align	4
	.sectionentsize	8
	.align		4
        /*0000*/ 	.word	0x00000000
	.align		4
        /*0004*/ 	.word	0xffffffff
	.align		4
        /*0008*/ 	.word	0x00000000
	.align		4
        /*000c*/ 	.word	0xfffffffe
	.align		4
        /*0010*/ 	.word	0x00000000
	.align		4
        /*0014*/ 	.word	0xfffffffd
	.align		4
        /*0018*/ 	.word	0x00000000
	.align		4
        /*001c*/ 	.word	0xfffffffc


//--------------------- .text.gluon_tcgen05       --------------------------
	.section	.text.gluon_tcgen05,"ax",@progbits
	.align	128
        .global         gluon_tcgen05
        .type           gluon_tcgen05,@function
        .size           gluon_tcgen05,(.L_x_85 - gluon_tcgen05)
        .other          gluon_tcgen05,@"STO_CUDA_ENTRY STV_DEFAULT"
gluon_tcgen05:
.text.gluon_tcgen05:
[----:B------:R-:W1:Y:S01]  /*0000*/  LDC R1, c[0x0][0x37c] ;  /* 0x0000df00ff017b82 */ /* 0x000e620000000800 */
[----:B------:R-:W2:Y:S02]  /*0010*/  S2R R0, SR_TID.X ;  /* 0x0000000000007919 */ /* 0x000ea40000002100 */
[----:B--2---:R-:W-:-:S13]  /*0020*/  ISETP.GE.U32.AND P2, PT, R0, 0x20, PT ;  /* 0x000000200000780c */ /* 0x004fda0003f46070 */
[----:B------:R-:W-:Y:S05]  /*0030*/  @P2 BRA `(.L_x_0) ;  /* 0x0000000000b82947 */ /* 0x000fea0003800000 */
[----:B------:R-:W2:Y:S01]  /*0040*/  S2UR UR6, SR_CgaCtaId ;  /* 0x00000000000679c3 */ /* 0x000ea20000008800 */
[----:B------:R-:W-:Y:S01]  /*0050*/  NOP ;  /* 0x0000000000007918 */ /* 0x000fe20000000000 */
[----:B------:R-:W-:Y:S02]  /*0060*/  UMOV UR4, 0x40 ;  /* 0x0000004000047882 */ /* 0x000fe40000000000 */
[----:B--2---:R-:W-:-:S09]  /*0070*/  ULEA UR4, UR6, UR4, 0x18 ;  /* 0x0000000406047291 */ /* 0x004fd2000f8ec0ff */
[----:B------:R-:W2:Y:S01]  /*0080*/  LDS.U8 R2, [UR4] ;  /* 0x00000004ff027984 */ /* 0x000ea20008000000 */
[----:B------:R-:W-:Y:S02]  /*0090*/  UMOV UR4, 0x400 ;  /* 0x0000040000047882 */ /* 0x000fe40000000000 */
[----:B------:R-:W-:Y:S01]  /*00a0*/  ULEA UR4, UR6, UR4, 0x18 ;  /* 0x0000000406047291 */ /* 0x000fe2000f8ec0ff */
[----:B--2---:R-:W-:-:S13]  /*00b0*/  ISETP.NE.AND P0, PT, R2, RZ, PT ;  /* 0x000000ff0200720c */ /* 0x004fda0003f05270 */
[----:B------:R-:W-:Y:S05]  /*00c0*/  @P0 BRA `(.L_x_1) ;  /* 0x00000000007c0947 */ /* 0x000fea0003800000 */
[----:B------:R-:W-:-:S13]  /*00d0*/  ELECT P0, URZ, PT ;  /* 0x0000000000ff782f */ /* 0x000fda0003800000 */
[----:B------:R-:W-:Y:S05]  /*00e0*/  @!P0 BRA `(.L_x_2) ;  /* 0x0000000000848947 */ /* 0x000fea0003800000 */
[----:B------:R-:W-:Y:S01]  /*00f0*/  UMOV UR5, 0x4 ;  /* 0x0000000400057882 */ /* 0x000fe20000000000 */
[----:B------:R-:W-:Y:S02]  /*0100*/  IMAD.MOV.U32 R5, RZ, RZ, 0x1 ;  /* 0x00000001ff057424 */ /* 0x000fe400078e00ff */
[----:B------:R-:W-:Y:S02]  /*0110*/  IMAD.MOV.U32 R3, RZ, RZ, 0xf ;  /* 0x0000000fff037424 */ /* 0x000fe400078e00ff */
[----:B------:R-:W-:Y:S04]  /*0120*/  DEPBAR.LE SB2, 0x36 ;  /* 0x0000ad800000791a */ /* 0x000fe80000000000 */
[----:B------:R-:W2:Y:S02]  /*0130*/  UTCATOMSWS.FIND_AND_SET.ALIGN UP0, UR5, UR5 ;  /* 0x00000005000575e3 */ /* 0x000ea40008000800 */
[----:B--2---:R-:W-:-:S04]  /*0140*/  PLOP3.LUT P0, PT, PT, PT, UP0, 0x80, 0x8 ;  /* 0x000000000008781c */ /* 0x004fc80003f0f008 */
[----:B------:R-:W-:-:S04]  /*0150*/  SEL R2, RZ, 0xffffffff, !P0 ;  /* 0xffffffffff027807 */ /* 0x000fc80004000000 */
[----:B------:R-:W-:Y:S01]  /*0160*/  ISETP.NE.AND P0, PT, R2, RZ, PT ;  /* 0x000000ff0200720c */ /* 0x000fe20003f05270 */
[----:B------:R-:W-:-:S12]  /*0170*/  IMAD.U32 R2, RZ, RZ, UR5 ;  /* 0x00000005ff027e24 */ /* 0x000fd8000f8e00ff */
[----:B------:R-:W-:Y:S05]  /*0180*/  @P0 BRA `(.L_x_3) ;  /* 0x0000000000240947 */ /* 0x000fea0003800000 */
.L_x_4:
[----:B------:R-:W-:Y:S05]  /*0190*/  NANOSLEEP 0x64 ;  /* 0x000000640000795d */ /* 0x000fea0003800000 */
[----:B------:R-:W-:-:S05]  /*01a0*/  UMOV UR5, 0x4 ;  /* 0x0000000400057882 */ /* 0x000fca0000000000 */
[----:B------:R-:W-:Y:S04]  /*01b0*/  DEPBAR.LE SB2, 0x36 ;  /* 0x0000ad800000791a */ /* 0x000fe80000000000 */
[----:B------:R-:W2:Y:S02]  /*01c0*/  UTCATOMSWS.FIND_AND_SET.ALIGN UP0, UR5, UR5 ;  /* 0x00000005000575e3 */ /* 0x000ea40008000800 */
[----:B--2---:R-:W-:-:S04]  /*01d0*/  PLOP3.LUT P0, PT, PT, PT, UP0, 0x80, 0x8 ;  /* 0x000000000008781c */ /* 0x004fc80003f0f008 */
[----:B------:R-:W-:-:S04]  /*01e0*/  SEL R2, RZ, 0xffffffff, !P0 ;  /* 0xffffffffff027807 */ /* 0x000fc80004000000 */
[----:B------:R-:W-:Y:S01]  /*01f0*/  ISETP.NE.AND P0, PT, R2, RZ, PT ;  /* 0x000000ff0200720c */ /* 0x000fe20003f05270 */
[----:B------:R-:W-:-:S12]  /*0200*/  IMAD.U32 R2, RZ, RZ, UR5 ;  /* 0x00000005ff027e24 */ /* 0x000fd8000f8e00ff */
[----:B------:R-:W-:Y:S05]  /*0210*/  @!P0 BRA `(.L_x_4) ;  /* 0xfffffffc00dc8947 */ /* 0x000fea000383ffff */
.L_x_3:
[C---:B------:R-:W-:Y:S01]  /*0220*/  VIADD R4, R2.reuse, 0x10 ;  /* 0x0000001002047836 */ /* 0x040fe20000000000 */
[----:B------:R-:W-:Y:S01]  /*0230*/  UMOV UR5, 0x50 ;  /* 0x0000005000057882 */ /* 0x000fe20000000000 */
[----:B------:R-:W-:Y:S01]  /*0240*/  SHF.L.U32 R3, R3, R2, RZ ;  /* 0x0000000203037219 */ /* 0x000fe200000006ff */
[----:B------:R-:W-:Y:S01]  /*0250*/  ULEA UR5, UR6, UR5, 0x18 ;  /* 0x0000000506057291 */ /* 0x000fe2000f8ec0ff */
[----:B------:R-:W-:Y:S01]  /*0260*/  IMAD.SHL.U32 R2, R2, 0x20, RZ ;  /* 0x0000002002027824 */ /* 0x000fe200078e00ff */
[----:B------:R-:W-:-:S04]  /*0270*/  SHF.L.U32 R4, R5, R4, RZ ;  /* 0x0000000405047219 */ /* 0x000fc800000006ff */
[----:B------:R-:W-:-:S05]  /*0280*/  LOP3.LUT R3, R4, R3, RZ, 0xfc, !PT ;  /* 0x0000000304037212 */ /* 0x000fca00078efcff */
[----:B------:R2:W-:Y:S04]  /*0290*/  ATOMS.OR RZ, [UR5], R3 ;  /* 0x00000003ffff798c */ /* 0x0005e8000b000005 */
[----:B------:R2:W-:Y:S01]  /*02a0*/  STS [UR4], R2 ;  /* 0x00000002ff007988 */ /* 0x0005e20008000804 */
[----:B------:R-:W-:Y:S05]  /*02b0*/  BRA `(.L_x_2) ;  /* 0x0000000000107947 */ /* 0x000fea0003800000 */
.L_x_1:
[----:B------:R-:W-:Y:S01]  /*02c0*/  IMAD.MOV.U32 R3, RZ, RZ, -0x1 ;  /* 0xffffffffff037424 */ /* 0x000fe200078e00ff */
[----:B------:R-:W-:-:S04]  /*02d0*/  MOV R2, 0x300 ;  /* 0x0000030000027802 */ /* 0x000fc80000000f00 */
[----:B------:R2:W-:Y:S03]  /*02e0*/  STS [UR4], R3 ;  /* 0x00000003ff007988 */ /* 0x0005e60008000804 */
[----:B-12---:R-:W-:Y:S05]  /*02f0*/  CALL.REL.NOINC `($__internal_1_$__cuda_sm10x_tcgen05_guardrail_trap_phase_invalid_during_alloc) ;  /* 0x0000002c00c07944 */ /* 0x006fea0003c00000 */
.L_x_2:
[----:B------:R-:W-:Y:S05]  /*0300*/  WARPSYNC.ALL ;  /* 0x0000000000007948 */ /* 0x000fea0003800000 */
[----:B------:R-:W-:Y:S01]  /*0310*/  NOP ;  /* 0x0000000000007918 */ /* 0x000fe20000000000 */
.L_x_0:
[----:B------:R-:W3:Y:S08]  /*0320*/  S2UR UR4, SR_CgaCtaId ;  /* 0x00000000000479c3 */ /* 0x000ef00000008800 */
[----:B------:R-:W-:Y:S01]  /*0330*/  BAR.SYNC.DEFER_BLOCKING 0x0 ;  /* 0x0000000000007b1d */ /* 0x000fe20000010000 */
[----:B------:R-:W-:-:S05]  /*0340*/  LOP3.LUT R68, R0, 0xff, RZ, 0xc0, !PT ;  /* 0x000000ff00447812 */ /* 0x000fca00078ec0ff */
[----:B------:R-:W-:Y:S02]  /*0350*/  UMOV UR9, 0x400 ;  /* 0x0000040000097882 */ /* 0x000fe40000000000 */
[----:B------:R-:W4:Y:S08]  /*0360*/  LDC R4, c[0x0][0x398] ;  /* 0x0000e600ff047b82 */ /* 0x000f300000000800 */
[----:B------:R-:W5:Y:S01]  /*0370*/  LDC R10, c[0x0][0x3a0] ;  /* 0x0000e800ff0a7b82 */ /* 0x000f620000000800 */
[----:B---3--:R-:W-:-:S07]  /*0380*/  ULEA UR9, UR4, UR9, 0x18 ;  /* 0x0000000904097291 */ /* 0x008fce000f8ec0ff */
[----:B------:R-:W3:Y:S02]  /*0390*/  S2UR UR23, SR_CTAID.Y ;  /* 0x00000000001779c3 */ /* 0x000ee40000002600 */
[----:B--2---:R-:W2:Y:S06]  /*03a0*/  LDS R3, [UR9] ;  /* 0x00000009ff037984 */ /* 0x004eac0008000800 */
[----:B------:R-:W-:Y:S06]  /*03b0*/  BAR.SYNC.DEFER_BLOCKING 0x0 ;  /* 0x0000000000007b1d */ /* 0x000fec0000010000 */
[----:B------:R-:W-:Y:S05]  /*03c0*/  @P2 BRA `(.L_x_5) ;  /* 0x0000000000182947 */ /* 0x000fea0003800000 */
[----:B------:R-:W-:Y:S01]  /*03d0*/  ELECT P0, URZ, PT ;  /* 0x0000000000ff782f */ /* 0x000fe20003800000 */
[----:B------:R-:W-:Y:S01]  /*03e0*/  IMAD.MOV.U32 R2, RZ, RZ, 0x1 ;  /* 0x00000001ff027424 */ /* 0x000fe200078e00ff */
[----:B------:R-:W-:Y:S01]  /*03f0*/  UMOV UR5, 0x40 ;  /* 0x0000004000057882 */ /* 0x000fe20000000000 */
[----:B------:R-:W-:Y:S01]  /*0400*/  UVIRTCOUNT.DEALLOC.SMPOOL 0x80 ;  /* 0x000000800000784c */ /* 0x000fe20000000000 */
[----:B------:R-:W-:-:S09]  /*0410*/  ULEA UR5, UR4, UR5, 0x18 ;  /* 0x0000000504057291 */ /* 0x000fd2000f8ec0ff */
[----:B------:R5:W-:Y:S03]  /*0420*/  @P0 STS.U8 [UR5], R2 ;  /* 0x00000002ff000988 */ /* 0x000be60008000005 */
.L_x_5:
[----:B------:R-:W5:Y:S01]  /*0430*/  S2UR UR4, SR_CTAID.Z ;  /* 0x00000000000479c3 */ /* 0x000f620000002700 */
[----:B------:R-:W4:Y:S01]  /*0440*/  LDCU UR5, c[0x0][0x370] ;  /* 0x00006e00ff0577ac */ /* 0x000f220008000800 */
[----:B------:R-:W-:Y:S01]  /*0450*/  ISETP.GE.U32.AND P0, PT, R68, 0x20, PT ;  /* 0x000000204400780c */ /* 0x000fe20003f06070 */
[----:B----4-:R-:W-:Y:S01]  /*0460*/  VIADD R4, R4, 0xffffffff ;  /* 0xffffffff04047836 */ /* 0x010fe20000000000 */
[C---:B------:R-:W-:Y:S01]  /*0470*/  ISETP.NE.U32.AND P3, PT, R68.reuse, RZ, PT ;  /* 0x000000ff4400720c */ /* 0x040fe20003f65070 */
[----:B------:R-:W5:Y:S01]  /*0480*/  LDCU UR6, c[0x0][0x374] ;  /* 0x00006e80ff0677ac */ /* 0x000f620008000800 */
[----:B------:R-:W-:Y:S01]  /*0490*/  LEA R11, R68, UR9, 0x2 ;  /* 0x00000009440b7c11 */ /* 0x000fe2000f8e10ff */
[----:B-----5:R-:W-:Y:S01]  /*04a0*/  VIADD R12, R10, 0xffffffff ;  /* 0xffffffff0a0c7836 */ /* 0x020fe20000000000 */
[----:B------:R-:W4:Y:S01]  /*04b0*/  S2UR UR14, SR_CTAID.X ;  /* 0x00000000000e79c3 */ /* 0x000f220000002500 */
[----:B------:R-:W5:Y:S01]  /*04c0*/  LDCU.64 UR10, c[0x0][0x3c0] ;  /* 0x00007800ff0a77ac */ /* 0x000f620008000a00 */
[----:B--2---:R-:W-:Y:S01]  /*04d0*/  R2UR UR8, R3 ;  /* 0x00000000030872ca */ /* 0x004fe200000e0000 */
[----:B------:R-:W-:Y:S04]  /*04e0*/  BSSY.RECONVERGENT B0, `(.L_x_6) ;  /* 0x0000011000007945 */ /* 0x000fe80003800200 */
[----:B------:R2:W-:Y:S01]  /*04f0*/  @!P0 STS [R11], RZ ;  /* 0x000000ff0b008388 */ /* 0x0005e20000000800 */
[----:B------:R-:W-:-:S03]  /*0500*/  NOP ;  /* 0x0000000000007918 */ /* 0x000fc60000000000 */
[----:B------:R2:W-:Y:S01]  /*0510*/  @!P3 STS [UR9+0x24], R4 ;  /* 0x00002404ff00b988 */ /* 0x0005e20008000809 */
[----:B---3--:R-:W-:-:S03]  /*0520*/  UIMAD UR4, UR4, UR6, UR23 ;  /* 0x00000006040472a4 */ /* 0x008fc6000f8e0217 */
[----:B------:R2:W-:Y:S01]  /*0530*/  @!P3 STS [UR9+0x20], R12 ;  /* 0x0000200cff00b988 */ /* 0x0005e20008000809 */
[----:B----4-:R-:W-:-:S04]  /*0540*/  UIMAD UR4, UR4, UR5, UR14 ;  /* 0x00000005040472a4 */ /* 0x010fc8000f8e020e */
[----:B------:R-:W-:-:S04]  /*0550*/  UIMAD UR4, UR4, 0x180, URZ ;  /* 0x00000180040478a4 */ /* 0x000fc8000f8e02ff */
[----:B-----5:R-:W-:-:S04]  /*0560*/  UIADD3 UR6, UP0, UPT, UR4, UR10, URZ ;  /* 0x0000000a04067290 */ /* 0x020fc8000ff1e0ff */
[----:B------:R-:W-:Y:S01]  /*0570*/  ULEA.HI.X.SX32 UR7, UR4, UR11, 0x1, UP0 ;  /* 0x0000000b04077291 */ /* 0x000fe200080f0eff */
[----:B--2---:R-:W-:Y:S11]  /*0580*/  @P3 BRA `(.L_x_7) ;  /* 0x0000000000183947 */ /* 0x004ff60003800000 */
[----:B------:R-:W2:Y:S01]  /*0590*/  LDS R2, [UR9+0x8] ;  /* 0x00000809ff027984 */ /* 0x000ea20008000800 */
[----:B------:R-:W3:Y:S01]  /*05a0*/  LDC.64 R6, c[0x0][0x380] ;  /* 0x0000e000ff067b82 */ /* 0x000ee20000000a00 */
[----:B------:R-:W-:Y:S02]  /*05b0*/  IMAD.MOV.U32 R3, RZ, RZ, 0x70 ;  /* 0x00000070ff037424 */ /* 0x000fe400078e00ff */
[----:B---3--:R3:W-:Y:S03]  /*05c0*/  STS.64 [UR9], R6 ;  /* 0x00000006ff007988 */ /* 0x0087e60008000a09 */
[----:B--2---:R-:W-:-:S05]  /*05d0*/  LOP3.LUT R2, R2, 0x10, R3, 0xd8, !PT ;  /* 0x0000001002027812 */ /* 0x004fca00078ed803 */
[----:B------:R3:W-:Y:S02]  /*05e0*/  STS [UR9+0x8], R2 ;  /* 0x00000802ff007988 */ /* 0x0007e40008000809 */
.L_x_7:
[----:B------:R-:W-:Y:S05]  /*05f0*/  BSYNC.RECONVERGENT B0 ;  /* 0x0000000000007941 */ /* 0x000fea0003800200 */
.L_x_6:
[----:B------:R-:W-:Y:S04]  /*0600*/  BSSY.RECONVERGENT B0, `(.L_x_8) ;  /* 0x000000a000007945 */ /* 0x000fe80003800200 */
[----:B------:R-:W-:Y:S05]  /*0610*/  @P3 BRA `(.L_x_9) ;  /* 0x0000000000203947 */ /* 0x000fea0003800000 */
[----:B---3--:R-:W2:Y:S01]  /*0620*/  LDS R2, [UR9+0x34] ;  /* 0x00003409ff027984 */ /* 0x008ea20008000800 */
[----:B------:R-:W-:Y:S02]  /*0630*/  IMAD.MOV.U32 R3, RZ, RZ, 0x3f000000 ;  /* 0x3f000000ff037424 */ /* 0x000fe400078e00ff */
[----:B------:R-:W-:Y:S01]  /*0640*/  @!P3 IMAD.MOV.U32 R5, RZ, RZ, 0x7f ;  /* 0x0000007fff05b424 */ /* 0x000fe200078e00ff */
[----:B------:R-:W3:Y:S02]  /*0650*/  @!P3 LDS R6, [UR9+0x38] ;  /* 0x00003809ff06b984 */ /* 0x000ee40008000800 */
[----:B--2---:R-:W-:Y:S02]  /*0660*/  LOP3.LUT R2, R2, 0xff000000, R3, 0xb8, !PT ;  /* 0xff00000002027812 */ /* 0x004fe400078eb803 */
[----:B---3--:R-:W-:-:S03]  /*0670*/  @!P3 LOP3.LUT R3, R6, 0xff, R5, 0xb8, !PT ;  /* 0x000000ff0603b812 */ /* 0x008fc600078eb805 */
[----:B------:R2:W-:Y:S04]  /*0680*/  STS [UR9+0x34], R2 ;  /* 0x00003402ff007988 */ /* 0x0005e80008000809 */
[----:B------:R2:W-:Y:S02]  /*0690*/  @!P3 STS [UR9+0x38], R3 ;  /* 0x00003803ff00b988 */ /* 0x0005e40008000809 */
.L_x_9:
[----:B------:R-:W-:Y:S05]  /*06a0*/  BSYNC.RECONVERGENT B0 ;  /* 0x0000000000007941 */ /* 0x000fea0003800200 */
.L_x_8:
[----:B------:R-:W-:Y:S04]  /*06b0*/  BSSY.RECONVERGENT B0, `(.L_x_10) ;  /* 0x000000e000007945 */ /* 0x000fe80003800200 */
[----:B------:R-:W-:Y:S05]  /*06c0*/  @P3 BRA `(.L_x_11) ;  /* 0x0000000000303947 */ /* 0x000fea0003800000 */
[----:B--2---:R-:W2:Y:S01]  /*06d0*/  LDS R3, [UR9+0x34] ;  /* 0x00003409ff037984 */ /* 0x004ea20008000800 */
[----:B------:R-:W4:Y:S03]  /*06e0*/  LDC.64 R8, c[0x0][0x3a8] ;  /* 0x0000ea00ff087b82 */ /* 0x000f260000000a00 */
[----:B---3--:R-:W3:Y:S01]  /*06f0*/  LDS R2, [UR9+0x1c] ;  /* 0x00001c09ff027984 */ /* 0x008ee20008000800 */
[C---:B----4-:R-:W-:Y:S01]  /*0700*/  SHF.L.U64.HI R6, R8.reuse, 0x1, R9 ;  /* 0x0000000108067819 */ /* 0x050fe20000010209 */
[----:B------:R-:W-:-:S03]  /*0710*/  IMAD.SHL.U32 R5, R8, 0x2, RZ ;  /* 0x0000000208057824 */ /* 0x000fc600078e00ff */
[--C-:B------:R-:W-:Y:S02]  /*0720*/  SHF.R.U32.HI R7, RZ, 0x4, R6.reuse ;  /* 0x00000004ff077819 */ /* 0x100fe40000011606 */
[----:B------:R-:W-:-:S05]  /*0730*/  SHF.R.U64 R5, R5, 0x4, R6 ;  /* 0x0000000405057819 */ /* 0x000fca0000001206 */
[----:B------:R4:W-:Y:S01]  /*0740*/  STS [UR9+0xc], R5 ;  /* 0x00000c05ff007988 */ /* 0x0009e20008000809 */
[----:B--2---:R-:W-:Y:S02]  /*0750*/  LOP3.LUT R3, R3, 0x7, RZ, 0xb8, !PT ;  /* 0x0000000703037812 */ /* 0x004fe400078eb8ff */
[----:B---3--:R-:W-:-:S03]  /*0760*/  LOP3.LUT R2, R2, 0xf, R7, 0xb8, !PT ;  /* 0x0000000f02027812 */ /* 0x008fc600078eb807 */
[----:B------:R4:W-:Y:S04]  /*0770*/  STS [UR9+0x34], R3 ;  /* 0x00003403ff007988 */ /* 0x0009e80008000809 */
[----:B------:R4:W-:Y:S02]  /*0780*/  STS [UR9+0x1c], R2 ;  /* 0x00001c02ff007988 */ /* 0x0009e40008000809 */
.L_x_11:
[----:B------:R-:W-:Y:S05]  /*0790*/  BSYNC.RECONVERGENT B0 ;  /* 0x0000000000007941 */ /* 0x000fea0003800200 */
.L_x_10:
[----:B------:R-:W-:Y:S04]  /*07a0*/  BSSY.RECONVERGENT B1, `(.L_x_12) ;  /* 0x000001a000017945 */ /* 0x000fe80003800200 */
[----:B------:R-:W-:Y:S04]  /*07b0*/  BSSY.RELIABLE B0, `(.L_x_13) ;  /* 0x0000015000007945 */ /* 0x000fe80003800100 */
[----:B------:R-:W-:Y:S05]  /*07c0*/  @P3 BRA `(.L_x_14) ;  /* 0x0000000000203947 */ /* 0x000fea0003800000 */
[----:B--234-:R-:W2:Y:S02]  /*07d0*/  LDS R2, [UR9+0x34] ;  /* 0x00003409ff027984 */ /* 0x01cea40008000800 */
[----:B--2---:R-:W-:-:S05]  /*07e0*/  LOP3.LUT R2, R2, 0x38, RZ, 0xb8, !PT ;  /* 0x0000003802027812 */ /* 0x004fca00078eb8ff */
[----:B------:R2:W-:Y:S01]  /*07f0*/  STS [UR9+0x34], R2 ;  /* 0x00003402ff007988 */ /* 0x0005e20008000809 */
[----:B------:R-:W-:Y:S05]  /*0800*/  @P3 BRA `(.L_x_15) ;  /* 0x0000000000203947 */ /* 0x000fea0003800000 */
[----:B--2---:R-:W2:Y:S01]  /*0810*/  LDS R2, [UR9+0x8] ;  /* 0x00000809ff027984 */ /* 0x004ea20008000800 */
[----:B------:R-:W-:-:S05]  /*0820*/  IMAD.MOV.U32 R3, RZ, RZ, 0x780 ;  /* 0x00000780ff037424 */ /* 0x000fca00078e00ff */
[----:B--2---:R-:W-:-:S05]  /*0830*/  LOP3.LUT R2, R2, 0x300, R3, 0xd8, !PT ;  /* 0x0000030002027812 */ /* 0x004fca00078ed803 */
[----:B------:R5:W-:Y:S02]  /*0840*/  STS [UR9+0x8], R2 ;  /* 0x00000802ff007988 */ /* 0x000be40008000809 */
.L_x_14:
[----:B------:R-:W-:Y:S05]  /*0850*/  @P3 BRA `(.L_x_16) ;  /* 0x0000000000283947 */ /* 0x000fea0003800000 */
[----:B--2345:R-:W2:Y:S02]  /*0860*/  LDS R2, [UR9+0x8] ;  /* 0x00000809ff027984 */ /* 0x03cea40008000800 */
[----:B--2---:R-:W-:-:S05]  /*0870*/  LOP3.LUT R2, R2, 0x1800, RZ, 0xb8, !PT ;  /* 0x0000180002027812 */ /* 0x004fca00078eb8ff */
[----:B------:R3:W-:Y:S02]  /*0880*/  STS [UR9+0x8], R2 ;  /* 0x00000802ff007988 */ /* 0x0007e40008000809 */
.L_x_15:
[----:B------:R-:W-:Y:S05]  /*0890*/  @P3 BREAK.RELIABLE B0 ;  /* 0x0000000000003942 */ /* 0x000fea0003800100 */
[----:B------:R-:W-:Y:S05]  /*08a0*/  @P3 BRA `(.L_x_17) ;  /* 0x0000000000243947 */ /* 0x000fea0003800000 */
[----:B------:R-:W4:Y:S01]  /*08b0*/  LDS R3, [UR9+0x8] ;  /* 0x00000809ff037984 */ /* 0x000f220008000800 */
[----:B--23--:R-:W-:-:S05]  /*08c0*/  IMAD.MOV.U32 R2, RZ, RZ, 0x6000 ;  /* 0x00006000ff027424 */ /* 0x00cfca00078e00ff */
[----:B----4-:R-:W-:-:S04]  /*08d0*/  LOP3.LUT R2, R3, 0x6000, R2, 0xd8, !PT ;  /* 0x0000600003027812 */ /* 0x010fc800078ed802 */
[----:B------:R-:W-:-:S05]  /*08e0*/  LOP3.LUT R2, R2, 0x400000, RZ, 0xb8, !PT ;  /* 0x0040000002027812 */ /* 0x000fca00078eb8ff */
[----:B------:R2:W-:Y:S02]  /*08f0*/  STS [UR9+0x8], R2 ;  /* 0x00000802ff007988 */ /* 0x0005e40008000809 */
.L_x_16:
[----:B------:R-:W-:Y:S05]  /*0900*/  BSYNC.RELIABLE B0 ;  /* 0x0000000000007941 */ /* 0x000fea0003800100 */
.L_x_13:
[----:B--2345:R-:W2:Y:S02]  /*0910*/  @!P3 LDS R2, [UR9+0x8] ;  /* 0x00000809ff02b984 */ /* 0x03cea40008000800 */
[----:B--2---:R-:W-:-:S05]  /*0920*/  @!P3 LOP3.LUT R2, R2, 0x8000, RZ, 0xb8, !PT ;  /* 0x000080000202b812 */ /* 0x004fca00078eb8ff */
[----:B------:R4:W-:Y:S02]  /*0930*/  @!P3 STS [UR9+0x8], R2 ;  /* 0x00000802ff00b988 */ /* 0x0009e40008000809 */
.L_x_17:
[----:B------:R-:W-:Y:S05]  /*0940*/  BSYNC.RECONVERGENT B1 ;  /* 0x0000000000017941 */ /* 0x000fea0003800200 */
.L_x_12:
[----:B------:R-:W-:Y:S05]  /*0950*/  WARPSYNC.ALL ;  /* 0x0000000000007948 */ /* 0x000fea0003800000 */
[----:B------:R-:W-:Y:S01]  /*0960*/  NOP ;  /* 0x0000000000007918 */ /* 0x000fe20000000000 */
[----:B------:R-:W-:Y:S05]  /*0970*/  @P0 BRA `(.L_x_18) ;  /* 0x0000000000300947 */ /* 0x000fea0003800000 */
[----:B--234-:R-:W2:Y:S01]  /*0980*/  S2R R2, SR_LANEID ;  /* 0x0000000000027919 */ /* 0x01cea20000000000 */
[----:B------:R-:W-:Y:S05]  /*0990*/  WARPSYNC.ALL ;  /* 0x0000000000007948 */ /* 0x000fea0003800000 */
[----:B------:R-:W-:Y:S01]  /*09a0*/  NOP ;  /* 0x0000000000007918 */ /* 0x000fe20000000000 */
[----:B--2---:R-:W-:-:S05]  /*09b0*/  IMAD.SHL.U32 R5, R2, 0x4, RZ ;  /* 0x0000000402057824 */ /* 0x004fca00078e00ff */
[----:B------:R-:W2:Y:S01]  /*09c0*/  LDS R7, [R5+UR9] ;  /* 0x0000000905077984 */ /* 0x000ea20008000800 */
[----:B------:R-:W-:-:S05]  /*09d0*/  IADD3 R2, P1, PT, R5, UR6, RZ ;  /* 0x0000000605027c10 */ /* 0x000fca000ff3e0ff */
[----:B------:R-:W-:-:S05]  /*09e0*/  IMAD.X R3, RZ, RZ, UR7, P1 ;  /* 0x00000007ff037e24 */ /* 0x000fca00088e06ff */
[----:B--2---:R5:W2:Y:S01]  /*09f0*/  ATOMG.E.EXCH.STRONG.GPU PT, RZ, [R2], R7 ;  /* 0x0000000702ff73a8 */ /* 0x004aa200041ee100 */
[----:B------:R-:W-:-:S04]  /*0a00*/  DEPBAR {5,4,3,2,1,0} ;  /* 0x0000003f0000791a */ /* 0x000fc80000000000 */
[----:B------:R-:W3:Y:S02]  /*0a10*/  CCTL.E.C.LDCU.IV.DEEP [UR6] ;  /* 0x0000000006007540 */ /* 0x000ee40009c08000 */
[----:B---3--:R5:W-:Y:S01]  /*0a20*/  UTMACCTL.IV [UR6] ;  /* 0x00000000060079b9 */ /* 0x008be20008000000 */
[----:B------:R-:W-:Y:S01]  /*0a30*/  NOP ;  /* 0x0000000000007918 */ /* 0x000fe20000000000 */
.L_x_18:
[----:B------:R-:W-:Y:S05]  /*0a40*/  @P0 BRA `(.L_x_19) ;  /* 0x00000000000c0947 */ /* 0x000fea0003800000 */
[----:B------:R0:W-:Y:S01]  /*0a50*/  UTMACMDFLUSH ;  /* 0x00000000000079b7 */ /* 0x0001e20000000000 */
[----:B------:R-:W-:Y:S05]  /*0a60*/  @P0 BRA `(.L_x_19) ;  /* 0x0000000000040947 */ /* 0x000fea0003800000 */
[----:B------:R-:W-:-:S04]  /*0a70*/  DEPBAR.LE SB0, 0x0 ;  /* 0x000080000000791a */ /* 0x000fc80000000000 */
.L_x_19:
[----:B------:R-:W-:Y:S05]  /*0a80*/  WARPSYNC.ALL ;  /* 0x0000000000007948 */ /* 0x000fea0003800000 */
[----:B------:R-:W-:Y:S01]  /*0a90*/  NOP ;  /* 0x0000000000007918 */ /* 0x000fe20000000000 */
[----:B--2---:R-:W-:Y:S06]  /*0aa0*/  BAR.SYNC.DEFER_BLOCKING 0x0 ;  /* 0x0000000000007b1d */ /* 0x004fec0000010000 */
[----:B------:R-:W-:Y:S02]  /*0ab0*/  BSSY.RECONVERGENT B1, `(.L_x_20) ;  /* 0x000000b000017945 */ /* 0x000fe40003800200 */
[----:B------:R-:W-:Y:S06]  /*0ac0*/  BAR.SYNC.DEFER_BLOCKING 0x0 ;  /* 0x0000000000007b1d */ /* 0x000fec0000010000 */
[----:B------:R2:W-:Y:S01]  /*0ad0*/  @!P0 STS [R11], RZ ;  /* 0x000000ff0b008388 */ /* 0x0005e20000000800 */
[----:B------:R-:W-:Y:S01]  /*0ae0*/  NOP ;  /* 0x0000000000007918 */ /* 0x000fe20000000000 */
[----:B------:R-:W-:Y:S05]  /*0af0*/  @P3 BRA `(.L_x_21) ;  /* 0x0000000000183947 */ /* 0x000fea0003800000 */
[----:B---345:R-:W3:Y:S01]  /*0b00*/  LDS R2, [UR9+0x8] ;  /* 0x00000809ff027984 */ /* 0x038ee20008000800 */
[----:B------:R-:W4:Y:S01]  /*0b10*/  LDC.64 R6, c[0x0][0x388] ;  /* 0x0000e200ff067b82 */ /* 0x000f220000000a00 */
[----:B------:R-:W-:Y:S02]  /*0b20*/  IMAD.MOV.U32 R3, RZ, RZ, 0x70 ;  /* 0x00000070ff037424 */ /* 0x000fe400078e00ff */
[----:B----4-:R4:W-:Y:S03]  /*0b30*/  STS.64 [UR9], R6 ;  /* 0x00000006ff007988 */ /* 0x0109e60008000a09 */
[----:B---3--:R-:W-:-:S05]  /*0b40*/  LOP3.LUT R2, R2, 0x10, R3, 0xd8, !PT ;  /* 0x0000001002027812 */ /* 0x008fca00078ed803 */
[----:B------:R4:W-:Y:S02]  /*0b50*/  STS [UR9+0x8], R2 ;  /* 0x00000802ff007988 */ /* 0x0009e40008000809 */
.L_x_21:
[----:B-----5:R-:W-:Y:S05]  /*0b60*/  BSYNC.RECONVERGENT B1 ;  /* 0x0000000000017941 */ /* 0x020fea0003800200 */
.L_x_20:
[----:B------:R-:W-:Y:S04]  /*0b70*/  BSSY.RECONVERGENT B2, `(.L_x_22) ;  /* 0x000000f000027945 */ /* 0x000fe80003800200 */
[----:B------:R-:W-:Y:S04]  /*0b80*/  BSSY.RELIABLE B1, `(.L_x_23) ;  /* 0x000000c000017945 */ /* 0x000fe80003800100 */
[----:B------:R-:W-:Y:S05]  /*0b90*/  @P3 BRA `(.L_x_24) ;  /* 0x0000000000283947 */ /* 0x000fea0003800000 */
[----:B---34-:R-:W3:Y:S01]  /*0ba0*/  LDS R2, [UR9+0x34] ;  /* 0x00003409ff027984 */ /* 0x018ee20008000800 */
[----:B------:R-:W-:Y:S01]  /*0bb0*/  IMAD.MOV.U32 R3, RZ, RZ, 0x3f000000 ;  /* 0x3f000000ff037424 */ /* 0x000fe200078e00ff */
[----:B------:R-:W-:Y:S05]  /*0bc0*/  @P3 BREAK.RELIABLE B1 ;  /* 0x0000000000013942 */ /* 0x000fea0003800100 */
[----:B---3--:R-:W-:-:S05]  /*0bd0*/  LOP3.LUT R2, R2, 0xff000000, R3, 0xb8, !PT ;  /* 0xff00000002027812 */ /* 0x008fca00078eb803 */
[----:B------:R3:W-:Y:S01]  /*0be0*/  STS [UR9+0x34], R2 ;  /* 0x00003402ff007988 */ /* 0x0007e20008000809 */
[----:B------:R-:W-:Y:S05]  /*0bf0*/  @P3 BRA `(.L_x_25) ;  /* 0x0000000000183947 */ /* 0x000fea0003800000 */
[----:B---3--:R-:W3:Y:S01]  /*0c00*/  LDS R2, [UR9+0x38] ;  /* 0x00003809ff027984 */ /* 0x008ee20008000800 */
[----:B------:R-:W-:-:S05]  /*0c10*/  IMAD.MOV.U32 R3, RZ, RZ, 0x7f ;  /* 0x0000007fff037424 */ /* 0x000fca00078e00ff */
[----:B---3--:R-:W-:-:S05]  /*0c20*/  LOP3.LUT R2, R2, 0xff, R3, 0xb8, !PT ;  /* 0x000000ff02027812 */ /* 0x008fca00078eb803 */
[----:B------:R5:W-:Y:S02]  /*0c30*/  STS [UR9+0x38], R2 ;  /* 0x00003802ff007988 */ /* 0x000be40008000809 */
.L_x_24:
[----:B------:R-:W-:Y:S05]  /*0c40*/  BSYNC.RELIABLE B1 ;  /* 0x0000000000017941 */ /* 0x000fea0003800100 */
.L_x_23:
[----:B------:R2:W-:Y:S02]  /*0c50*/  @!P3 STS [UR9+0x20], R12 ;  /* 0x0000200cff00b988 */ /* 0x0005e40008000809 */
.L_x_25:
[----:B------:R-:W-:Y:S05]  /*0c60*/  BSYNC.RECONVERGENT B2 ;  /* 0x0000000000027941 */ /* 0x000fea0003800200 */
.L_x_22:
[----:B------:R-:W-:Y:S05]  /*0c70*/  WARPSYNC.ALL ;  /* 0x0000000000007948 */ /* 0x000fea0003800000 */
[----:B------:R-:W-:Y:S01]  /*0c80*/  NOP ;  /* 0x0000000000007918 */ /* 0x000fe20000000000 */
[----:B------:R-:W2:Y:S01]  /*0c90*/  LDC R5, c[0x0][0x39c] ;  /* 0x0000e700ff057b82 */ /* 0x000ea20000000800 */
[----:B------:R-:W-:Y:S01]  /*0ca0*/  BSSY.RECONVERGENT B2, `(.L_x_26) ;  /* 0x0000010000027945 */ /* 0x000fe20003800200 */
[----:B--2---:R-:W-:-:S05]  /*0cb0*/  VIADD R5, R5, 0xffffffff ;  /* 0xffffffff05057836 */ /* 0x004fca0000000000 */
[----:B------:R2:W-:Y:S01]  /*0cc0*/  @!P3 STS [UR9+0x24], R5 ;  /* 0x00002405ff00b988 */ /* 0x0005e20008000809 */
[----:B------:R-:W-:Y:S05]  /*0cd0*/  @P3 BRA `(.L_x_27) ;  /* 0x0000000000303947 */ /* 0x000fea0003800000 */
[----:B------:R-:W2:Y:S01]  /*0ce0*/  LDS R3, [UR9+0x34] ;  /* 0x00003409ff037984 */ /* 0x000ea20008000800 */
[----:B----4-:R-:W4:Y:S03]  /*0cf0*/  LDC.64 R6, c[0x0][0x3b0] ;  /* 0x0000ec00ff067b82 */ /* 0x010f260000000a00 */
[----:B---3-5:R-:W3:Y:S01]  /*0d00*/  LDS R2, [UR9+0x1c] ;  /* 0x00001c09ff027984 */ /* 0x028ee20008000800 */
        /* <DEDUP_REMOVED lines=9> */
.L_x_27:
[----:B------:R-:W-:Y:S05]  /*0da0*/  BSYNC.RECONVERGENT B2 ;  /* 0x0000000000027941 */ /* 0x000fea0003800200 */
.L_x_26:
[----:B------:R-:W-:Y:S04]  /*0db0*/  BSSY.RECONVERGENT B3, `(.L_x_28) ;  /* 0x000001a000037945 */ /* 0x000fe80003800200 */
[----:B------:R-:W-:Y:S04]  /*0dc0*/  BSSY.RELIABLE B2, `(.L_x_29) ;  /* 0x0000015000027945 */ /* 0x000fe80003800100 */
[----:B------:R-:W-:Y:S05]  /*0dd0*/  @P3 BRA `(.L_x_30) ;  /* 0x0000000000203947 */ /* 0x000fea0003800000 */
[----:B---345:R-:W3:Y:S02]  /*0de0*/  LDS R2, [UR9+0x34] ;  /* 0x00003409ff027984 */ /* 0x038ee40008000800 */
[----:B---3--:R-:W-:-:S05]  /*0df0*/  LOP3.LUT R2, R2, 0x38, RZ, 0xb8, !PT ;  /* 0x0000003802027812 */ /* 0x008fca00078eb8ff */
[----:B------:R3:W-:Y:S01]  /*0e00*/  STS [UR9+0x34], R2 ;  /* 0x00003402ff007988 */ /* 0x0007e20008000809 */
[----:B------:R-:W-:Y:S05]  /*0e10*/  @P3 BRA `(.L_x_31) ;  /* 0x0000000000203947 */ /* 0x000fea0003800000 */
[----:B---3--:R-:W3:Y:S01]  /*0e20*/  LDS R2, [UR9+0x8] ;  /* 0x00000809ff027984 */ /* 0x008ee20008000800 */
[----:B------:R-:W-:-:S05]  /*0e30*/  IMAD.MOV.U32 R3, RZ, RZ, 0x780 ;  /* 0x00000780ff037424 */ /* 0x000fca00078e00ff */
[----:B---3--:R-:W-:-:S05]  /*0e40*/  LOP3.LUT R2, R2, 0x300, R3, 0xd8, !PT ;  /* 0x0000030002027812 */ /* 0x008fca00078ed803 */
[----:B------:R3:W-:Y:S02]  /*0e50*/  STS [UR9+0x8], R2 ;  /* 0x00000802ff007988 */ /* 0x0007e40008000809 */
.L_x_30:
[----:B------:R-:W-:Y:S05]  /*0e60*/  @P3 BRA `(.L_x_32) ;  /* 0x0000000000283947 */ /* 0x000fea0003800000 */
[----:B---345:R-:W3:Y:S02]  /*0e70*/  LDS R2, [UR9+0x8] ;  /* 0x00000809ff027984 */ /* 0x038ee40008000800 */
[----:B---3--:R-:W-:-:S05]  /*0e80*/  LOP3.LUT R2, R2, 0x1800, RZ, 0xb8, !PT ;  /* 0x0000180002027812 */ /* 0x008fca00078eb8ff */
[----:B------:R4:W-:Y:S02]  /*0e90*/  STS [UR9+0x8], R2 ;  /* 0x00000802ff007988 */ /* 0x0009e40008000809 */
.L_x_31:
[----:B------:R-:W-:Y:S05]  /*0ea0*/  @P3 BREAK.RELIABLE B2 ;  /* 0x0000000000023942 */ /* 0x000fea0003800100 */
[----:B------:R-:W-:Y:S05]  /*0eb0*/  @P3 BRA `(.L_x_33) ;  /* 0x0000000000243947 */ /* 0x000fea0003800000 */
[----:B---34-:R-:W3:Y:S01]  /*0ec0*/  LDS R2, [UR9+0x8] ;  /* 0x00000809ff027984 */ /* 0x018ee20008000800 */
[----:B------:R-:W-:-:S05]  /*0ed0*/  IMAD.MOV.U32 R3, RZ, RZ, 0x6000 ;  /* 0x00006000ff037424 */ /* 0x000fca00078e00ff */
[----:B---3--:R-:W-:-:S04]  /*0ee0*/  LOP3.LUT R2, R2, 0x6000, R3, 0xd8, !PT ;  /* 0x0000600002027812 */ /* 0x008fc800078ed803 */
[----:B------:R-:W-:-:S05]  /*0ef0*/  LOP3.LUT R2, R2, 0x400000, RZ, 0xb8, !PT ;  /* 0x0040000002027812 */ /* 0x000fca00078eb8ff */
[----:B------:R3:W-:Y:S02]  /*0f00*/  STS [UR9+0x8], R2 ;  /* 0x00000802ff007988 */ /* 0x0007e40008000809 */
.L_x_32:
[----:B------:R-:W-:Y:S05]  /*0f10*/  BSYNC.RELIABLE B2 ;  /* 0x0000000000027941 */ /* 0x000fea0003800100 */
.L_x_29:
[----:B---345:R-:W3:Y:S02]  /*0f20*/  @!P3 LDS R2, [UR9+0x8] ;  /* 0x00000809ff02b984 */ /* 0x038ee40008000800 */
[----:B---3--:R-:W-:-:S05]  /*0f30*/  @!P3 LOP3.LUT R2, R2, 0x8000, RZ, 0xb8, !PT ;  /* 0x000080000202b812 */ /* 0x008fca00078eb8ff */
[----:B------:R5:W-:Y:S02]  /*0f40*/  @!P3 STS [UR9+0x8], R2 ;  /* 0x00000802ff00b988 */ /* 0x000be40008000809 */
.L_x_33:
[----:B------:R-:W-:Y:S05]  /*0f50*/  BSYNC.RECONVERGENT B3 ;  /* 0x0000000000037941 */ /* 0x000fea0003800200 */
.L_x_28:
[----:B------:R-:W-:Y:S05]  /*0f60*/  WARPSYNC.ALL ;  /* 0x0000000000007948 */ /* 0x000fea0003800000 */
[----:B------:R-:W-:Y:S01]  /*0f70*/  NOP ;  /* 0x0000000000007918 */ /* 0x000fe20000000000 */
[----:B------:R-:W-:-:S04]  /*0f80*/  UIADD3 UR5, UPT, UPT, UR4, 0x80, URZ ;  /* 0x0000008004057890 */ /* 0x000fc8000fffe0ff */
[----:B------:R-:W-:-:S04]  /*0f90*/  UIADD3 UR42, UP0, UPT, UR5, UR10, URZ ;  /* 0x0000000a052a7290 */ /* 0x000fc8000ff1e0ff */
[----:B------:R-:W-:Y:S01]  /*0fa0*/  ULEA.HI.X.SX32 UR43, UR5, UR11, 0x1, UP0 ;  /* 0x0000000b052b7291 */ /* 0x000fe200080f0eff */
[----:B------:R-:W-:Y:S11]  /*0fb0*/  @P0 BRA `(.L_x_34) ;  /* 0x0000000000300947 */ /* 0x000ff60003800000 */
[----:B---345:R-:W3:Y:S01]  /*0fc0*/  S2R R2, SR_LANEID ;  /* 0x0000000000027919 */ /* 0x038ee20000000000 */
[----:B------:R-:W-:Y:S05]  /*0fd0*/  WARPSYNC.ALL ;  /* 0x0000000000007948 */ /* 0x000fea0003800000 */
[----:B------:R-:W-:Y:S01]  /*0fe0*/  NOP ;  /* 0x0000000000007918 */ /* 0x000fe20000000000 */
[----:B---3--:R-:W-:-:S05]  /*0ff0*/  IMAD.SHL.U32 R6, R2, 0x4, RZ ;  /* 0x0000000402067824 */ /* 0x008fca00078e00ff */
[----:B------:R-:W3:Y:S01]  /*1000*/  LDS R7, [R6+UR9] ;  /* 0x0000000906077984 */ /* 0x000ee20008000800 */
[----:B------:R-:W-:-:S05]  /*1010*/  IADD3 R2, P1, PT, R6, UR42, RZ ;  /* 0x0000002a06027c10 */ /* 0x000fca000ff3e0ff */
[----:B------:R-:W-:-:S05]  /*1020*/  IMAD.X R3, RZ, RZ, UR43, P1 ;  /* 0x0000002bff037e24 */ /* 0x000fca00088e06ff */
[----:B---3--:R3:W4:Y:S01]  /*1030*/  ATOMG.E.EXCH.STRONG.GPU PT, RZ, [R2], R7 ;  /* 0x0000000702ff73a8 */ /* 0x00872200041ee100 */
[----:B------:R-:W-:-:S04]  /*1040*/  DEPBAR {5,4,3,2,1,0} ;  /* 0x0000003f0000791a */ /* 0x000fc80000000000 */
[----:B------:R-:W5:Y:S02]  /*1050*/  CCTL.E.C.LDCU.IV.DEEP [UR42] ;  /* 0x000000002a007540 */ /* 0x000f640009c08000 */
[----:B-----5:R3:W-:Y:S01]  /*1060*/  UTMACCTL.IV [UR42] ;  /* 0x000000002a0079b9 */ /* 0x0207e20008000000 */
[----:B------:R-:W-:Y:S01]  /*1070*/  NOP ;  /* 0x0000000000007918 */ /* 0x000fe20000000000 */
.L_x_34:
[----:B------:R-:W-:Y:S05]  /*1080*/  @P0 BRA `(.L_x_35) ;  /* 0x00000000000c0947 */ /* 0x000fea0003800000 */
[----:B------:R0:W-:Y:S01]  /*1090*/  UTMACMDFLUSH ;  /* 0x00000000000079b7 */ /* 0x0001e20000000000 */
[----:B------:R-:W-:Y:S05]  /*10a0*/  @P0 BRA `(.L_x_35) ;  /* 0x0000000000040947 */ /* 0x000fea0003800000 */
[----:B------:R-:W-:-:S04]  /*10b0*/  DEPBAR.LE SB0, 0x0 ;  /* 0x000080000000791a */ /* 0x000fc80000000000 */
.L_x_35:
[----:B------:R-:W-:Y:S05]  /*10c0*/  WARPSYNC.ALL ;  /* 0x0000000000007948 */ /* 0x000fea0003800000 */
[----:B------:R-:W-:Y:S01]  /*10d0*/  NOP ;  /* 0x0000000000007918 */ /* 0x000fe20000000000 */
[----:B----4-:R-:W-:Y:S06]  /*10e0*/  BAR.SYNC.DEFER_BLOCKING 0x0 ;  /* 0x0000000000007b1d */ /* 0x010fec0000010000 */
[----:B------:R-:W-:Y:S02]  /*10f0*/  BSSY.RECONVERGENT B3, `(.L_x_36) ;  /* 0x000000b000037945 */ /* 0x000fe40003800200 */
[----:B------:R-:W-:Y:S06]  /*1100*/  BAR.SYNC.DEFER_BLOCKING 0x0 ;  /* 0x0000000000007b1d */ /* 0x000fec0000010000 */
[----:B------:R4:W-:Y:S01]  /*1110*/  @!P0 STS [R11], RZ ;  /* 0x000000ff0b008388 */ /* 0x0009e20000000800 */
[----:B------:R-:W-:Y:S01]  /*1120*/  NOP ;  /* 0x0000000000007918 */ /* 0x000fe20000000000 */
[----:B------:R-:W-:Y:S05]  /*1130*/  @P3 BRA `(.L_x_37) ;  /* 0x0000000000183947 */ /* 0x000fea0003800000 */
[----:B---3-5:R-:W3:Y:S01]  /*1140*/  LDS R2, [UR9+0x8] ;  /* 0x00000809ff027984 */ /* 0x028ee20008000800 */
[----:B------:R-:W5:Y:S01]  /*1150*/  LDC.64 R6, c[0x0][0x390] ;  /* 0x0000e400ff067b82 */ /* 0x000f620000000a00 */
[----:B------:R-:W-:Y:S02]  /*1160*/  IMAD.MOV.U32 R3, RZ, RZ, 0x70 ;  /* 0x00000070ff037424 */ /* 0x000fe400078e00ff */
[----:B-----5:R5:W-:Y:S03]  /*1170*/  STS.64 [UR9], R6 ;  /* 0x00000006ff007988 */ /* 0x020be60008000a09 */
[----:B---3--:R-:W-:-:S05]  /*1180*/  LOP3.LUT R2, R2, 0x10, R3, 0xd8, !PT ;  /* 0x0000001002027812 */ /* 0x008fca00078ed803 */
[----:B------:R5:W-:Y:S02]  /*1190*/  STS [UR9+0x8], R2 ;  /* 0x00000802ff007988 */ /* 0x000be40008000809 */
.L_x_37:
[----:B---3--:R-:W-:Y:S05]  /*11a0*/  BSYNC.RECONVERGENT B3 ;  /* 0x0000000000037941 */ /* 0x008fea0003800200 */
.L_x_36:
[----:B------:R-:W-:Y:S04]  /*11b0*/  BSSY.RECONVERGENT B4, `(.L_x_38) ;  /* 0x0000011000047945 */ /* 0x000fe80003800200 */
[----:B------:R-:W-:Y:S04]  /*11c0*/  BSSY.RELIABLE B3, `(.L_x_39) ;  /* 0x000000e000037945 */ /* 0x000fe80003800100 */
[----:B------:R-:W-:Y:S05]  /*11d0*/  @P3 BRA `(.L_x_40) ;  /* 0x0000000000243947 */ /* 0x000fea0003800000 */
[----:B-----5:R-:W3:Y:S01]  /*11e0*/  LDS R2, [UR9+0x34] ;  /* 0x00003409ff027984 */ /* 0x020ee20008000800 */
[----:B------:R-:W-:-:S05]  /*11f0*/  IMAD.MOV.U32 R3, RZ, RZ, 0x3f000000 ;  /* 0x3f000000ff037424 */ /* 0x000fca00078e00ff */
[----:B---3--:R-:W-:-:S05]  /*1200*/  LOP3.LUT R2, R2, 0xff000000, R3, 0xb8, !PT ;  /* 0xff00000002027812 */ /* 0x008fca00078eb803 */
[----:B------:R3:W-:Y:S01]  /*1210*/  STS [UR9+0x34], R2 ;  /* 0x00003402ff007988 */ /* 0x0007e20008000809 */
[----:B------:R-:W-:Y:S05]  /*1220*/  @P3 BRA `(.L_x_41) ;  /* 0x00000000001c3947 */ /* 0x000fea0003800000 */
[----:B---3--:R-:W3:Y:S01]  /*1230*/  LDS R2, [UR9+0x38] ;  /* 0x00003809ff027984 */ /* 0x008ee20008000800 */
[----:B------:R-:W-:-:S05]  /*1240*/  IMAD.MOV.U32 R3, RZ, RZ, 0x7f ;  /* 0x0000007fff037424 */ /* 0x000fca00078e00ff */
[----:B---3--:R-:W-:-:S05]  /*1250*/  LOP3.LUT R2, R2, 0xff, R3, 0xb8, !PT ;  /* 0x000000ff02027812 */ /* 0x008fca00078eb803 */
[----:B------:R3:W-:Y:S02]  /*1260*/  STS [UR9+0x38], R2 ;  /* 0x00003802ff007988 */ /* 0x0007e40008000809 */
.L_x_40:
[----:B------:R-:W-:Y:S05]  /*1270*/  @P3 BREAK.RELIABLE B3 ;  /* 0x0000000000033942 */ /* 0x000fea0003800100 */
[----:B------:R-:W-:Y:S05]  /*1280*/  @P3 BRA `(.L_x_42) ;  /* 0x00000000000c3947 */ /* 0x000fea0003800000 */
[----:B------:R2:W-:Y:S02]  /*1290*/  STS [UR9+0x20], R5 ;  /* 0x00002005ff007988 */ /* 0x0005e40008000809 */
.L_x_41:
[----:B------:R-:W-:Y:S05]  /*12a0*/  BSYNC.RELIABLE B3 ;  /* 0x0000000000037941 */ /* 0x000fea0003800100 */
.L_x_39:
[----:B------:R2:W-:Y:S02]  /*12b0*/  @!P3 STS [UR9+0x24], R4 ;  /* 0x00002404ff00b988 */ /* 0x0005e40008000809 */
.L_x_42:
[----:B------:R-:W-:Y:S05]  /*12c0*/  BSYNC.RECONVERGENT B4 ;  /* 0x0000000000047941 */ /* 0x000fea0003800200 */
.L_x_38:
[----:B------:R-:W-:Y:S05]  /*12d0*/  WARPSYNC.ALL ;  /* 0x0000000000007948 */ /* 0x000fea0003800000 */
[----:B------:R-:W-:Y:S01]  /*12e0*/  NOP ;  /* 0x0000000000007918 */ /* 0x000fe20000000000 */
[----:B------:R-:W-:Y:S04]  /*12f0*/  BSSY.RECONVERGENT B4, `(.L_x_43) ;  /* 0x000000e000047945 */ /* 0x000fe80003800200 */
[----:B------:R-:W-:Y:S05]  /*1300*/  @P3 BRA `(.L_x_44) ;  /* 0x0000000000303947 */ /* 0x000fea0003800000 */
[----:B------:R-:W2:Y:S02]  /*1310*/  LDS R3, [UR9+0x34] ;  /* 0x00003409ff037984 */ /* 0x000ea40008000800 */
[----:B--2---:R-:W2:Y:S02]  /*1320*/  LDC.64 R4, c[0x0][0x3b8] ;  /* 0x0000ee00ff047b82 */ /* 0x004ea40000000a00 */
[----:B---3-5:R-:W3:Y:S01]  /*1330*/  LDS R2, [UR9+0x1c] ;  /* 0x00001c09ff027984 */ /* 0x028ee20008000800 */
[C---:B--2---:R-:W-:Y:S01]  /*1340*/  SHF.L.U64.HI R5, R4.reuse, 0x1, R5 ;  /* 0x0000000104057819 */ /* 0x044fe20000010205 */
[----:B------:R-:W-:-:S03]  /*1350*/  IMAD.SHL.U32 R4, R4, 0x2, RZ ;  /* 0x0000000204047824 */ /* 0x000fc600078e00ff */
[--C-:B------:R-:W-:Y:S02]  /*1360*/  SHF.R.U32.HI R7, RZ, 0x4, R5.reuse ;  /* 0x00000004ff077819 */ /* 0x100fe40000011605 */
[----:B------:R-:W-:-:S05]  /*1370*/  SHF.R.U64 R4, R4, 0x4, R5 ;  /* 0x0000000404047819 */ /* 0x000fca0000001205 */
[----:B------:R2:W-:Y:S01]  /*1380*/  STS [UR9+0xc], R4 ;  /* 0x00000c04ff007988 */ /* 0x0005e20008000809 */
[----:B------:R-:W-:Y:S02]  /*1390*/  LOP3.LUT R3, R3, 0x7, RZ, 0xb8, !PT ;  /* 0x0000000703037812 */ /* 0x000fe400078eb8ff */
[----:B---3--:R-:W-:-:S03]  /*13a0*/  LOP3.LUT R2, R2, 0xf, R7, 0xb8, !PT ;  /* 0x0000000f02027812 */ /* 0x008fc600078eb807 */
[----:B------:R2:W-:Y:S04]  /*13b0*/  STS [UR9+0x34], R3 ;  /* 0x00003403ff007988 */ /* 0x0005e80008000809 */
[----:B------:R2:W-:Y:S02]  /*13c0*/  STS [UR9+0x1c], R2 ;  /* 0x00001c02ff007988 */ /* 0x0005e40008000809 */
.L_x_44:
[----:B------:R-:W-:Y:S05]  /*13d0*/  BSYNC.RECONVERGENT B4 ;  /* 0x0000000000047941 */ /* 0x000fea0003800200 */
.L_x_43:
[----:B------:R-:W-:Y:S04]  /*13e0*/  BSSY.RECONVERGENT B5, `(.L_x_45) ;  /* 0x000001a000057945 */ /* 0x000fe80003800200 */
[----:B------:R-:W-:Y:S04]  /*13f0*/  BSSY.RELIABLE B4, `(.L_x_46) ;  /* 0x0000015000047945 */ /* 0x000fe80003800100 */
[----:B------:R-:W-:Y:S05]  /*1400*/  @P3 BRA `(.L_x_47) ;  /* 0x0000000000203947 */ /* 0x000fea0003800000 */
[----:B--23-5:R-:W2:Y:S02]  /*1410*/  LDS R2, [UR9+0x34] ;  /* 0x00003409ff027984 */ /* 0x02cea40008000800 */
[----:B--2---:R-:W-:-:S05]  /*1420*/  LOP3.LUT R2, R2, 0x38, RZ, 0xb8, !PT ;  /* 0x0000003802027812 */ /* 0x004fca00078eb8ff */
[----:B------:R2:W-:Y:S01]  /*1430*/  STS [UR9+0x34], R2 ;  /* 0x00003402ff007988 */ /* 0x0005e20008000809 */
[----:B------:R-:W-:Y:S05]  /*1440*/  @P3 BRA `(.L_x_48) ;  /* 0x0000000000203947 */ /* 0x000fea0003800000 */
[----:B--2---:R-:W2:Y:S01]  /*1450*/  LDS R2, [UR9+0x8] ;  /* 0x00000809ff027984 */ /* 0x004ea20008000800 */
[----:B------:R-:W-:-:S05]  /*1460*/  IMAD.MOV.U32 R3, RZ, RZ, 0x780 ;  /* 0x00000780ff037424 */ /* 0x000fca00078e00ff */
[----:B--2---:R-:W-:-:S05]  /*1470*/  LOP3.LUT R2, R2, 0x300, R3, 0xd8, !PT ;  /* 0x0000030002027812 */ /* 0x004fca00078ed803 */
[----:B------:R2:W-:Y:S02]  /*1480*/  STS [UR9+0x8], R2 ;  /* 0x00000802ff007988 */ /* 0x0005e40008000809 */
.L_x_47:
[----:B------:R-:W-:Y:S05]  /*1490*/  @P3 BRA `(.L_x_49) ;  /* 0x0000000000283947 */ /* 0x000fea0003800000 */
[----:B--23-5:R-:W2:Y:S02]  /*14a0*/  LDS R2, [UR9+0x8] ;  /* 0x00000809ff027984 */ /* 0x02cea40008000800 */
[----:B--2---:R-:W-:-:S05]  /*14b0*/  LOP3.LUT R2, R2, 0x1800, RZ, 0xb8, !PT ;  /* 0x0000180002027812 */ /* 0x004fca00078eb8ff */
[----:B------:R3:W-:Y:S02]  /*14c0*/  STS [UR9+0x8], R2 ;  /* 0x00000802ff007988 */ /* 0x0007e40008000809 */
.L_x_48:
[----:B------:R-:W-:Y:S05]  /*14d0*/  @P3 BREAK.RELIABLE B4 ;  /* 0x0000000000043942 */ /* 0x000fea0003800100 */
[----:B------:R-:W-:Y:S05]  /*14e0*/  @P3 BRA `(.L_x_50) ;  /* 0x0000000000243947 */ /* 0x000fea0003800000 */
[----:B--23--:R-:W2:Y:S01]  /*14f0*/  LDS R2, [UR9+0x8] ;  /* 0x00000809ff027984 */ /* 0x00cea20008000800 */
[----:B------:R-:W-:-:S05]  /*1500*/  IMAD.MOV.U32 R3, RZ, RZ, 0x6000 ;  /* 0x00006000ff037424 */ /* 0x000fca00078e00ff */
[----:B--2---:R-:W-:-:S04]  /*1510*/  LOP3.LUT R2, R2, 0x6000, R3, 0xd8, !PT ;  /* 0x0000600002027812 */ /* 0x004fc800078ed803 */
[----:B------:R-:W-:-:S05]  /*1520*/  LOP3.LUT R2, R2, 0x400000, RZ, 0xb8, !PT ;  /* 0x0040000002027812 */ /* 0x000fca00078eb8ff */
[----:B------:R2:W-:Y:S02]  /*1530*/  STS [UR9+0x8], R2 ;  /* 0x00000802ff007988 */ /* 0x0005e40008000809 */
.L_x_49:
[----:B------:R-:W-:Y:S05]  /*1540*/  BSYNC.RELIABLE B4 ;  /* 0x0000000000047941 */ /* 0x000fea0003800100 */
.L_x_46:
[----:B--23-5:R-:W2:Y:S02]  /*1550*/  @!P3 LDS R2, [UR9+0x8] ;  /* 0x00000809ff02b984 */ /* 0x02cea40008000800 */
[----:B--2---:R-:W-:-:S05]  /*1560*/  @!P3 LOP3.LUT R2, R2, 0x8000, RZ, 0xb8, !PT ;  /* 0x000080000202b812 */ /* 0x004fca00078eb8ff */
[----:B------:R5:W-:Y:S02]  /*1570*/  @!P3 STS [UR9+0x8], R2 ;  /* 0x00000802ff00b988 */ /* 0x000be40008000809 */
.L_x_50:
[----:B------:R-:W-:Y:S05]  /*1580*/  BSYNC.RECONVERGENT B5 ;  /* 0x0000000000057941 */ /* 0x000fea0003800200 */
.L_x_45:
[----:B------:R-:W-:Y:S05]  /*1590*/  WARPSYNC.ALL ;  /* 0x0000000000007948 */ /* 0x000fea0003800000 */
[----:B------:R-:W-:Y:S01]  /*15a0*/  NOP ;  /* 0x0000000000007918 */ /* 0x000fe20000000000 */
[----:B------:R-:W-:-:S04]  /*15b0*/  UIADD3 UR4, UPT, UPT, UR4, 0x100, URZ ;  /* 0x0000010004047890 */ /* 0x000fc8000fffe0ff */
[----:B------:R-:W-:-:S04]  /*15c0*/  UIADD3 UR10, UP0, UPT, UR4, UR10, URZ ;  /* 0x0000000a040a7290 */ /* 0x000fc8000ff1e0ff */
[----:B------:R-:W-:Y:S01]  /*15d0*/  ULEA.HI.X.SX32 UR11, UR4, UR11, 0x1, UP0 ;  /* 0x0000000b040b7291 */ /* 0x000fe200080f0eff */
[----:B------:R-:W-:Y:S11]  /*15e0*/  @P0 BRA `(.L_x_51) ;  /* 0x0000000000300947 */ /* 0x000ff60003800000 */
[----:B--23-5:R-:W2:Y:S01]  /*15f0*/  S2R R2, SR_LANEID ;  /* 0x0000000000027919 */ /* 0x02cea20000000000 */
[----:B------:R-:W-:Y:S05]  /*1600*/  WARPSYNC.ALL ;  /* 0x0000000000007948 */ /* 0x000fea0003800000 */
[----:B------:R-:W-:Y:S01]  /*1610*/  NOP ;  /* 0x0000000000007918 */ /* 0x000fe20000000000 */
[----:B--2---:R-:W-:-:S05]  /*1620*/  IMAD.SHL.U32 R4, R2, 0x4, RZ ;  /* 0x0000000402047824 */ /* 0x004fca00078e00ff */
[----:B------:R-:W2:Y:S01]  /*1630*/  LDS R5, [R4+UR9] ;  /* 0x0000000904057984 */ /* 0x000ea20008000800 */
[----:B------:R-:W-:-:S05]  /*1640*/  IADD3 R2, P1, PT, R4, UR10, RZ ;  /* 0x0000000a04027c10 */ /* 0x000fca000ff3e0ff */
[----:B------:R-:W-:-:S05]  /*1650*/  IMAD.X R3, RZ, RZ, UR11, P1 ;  /* 0x0000000bff037e24 */ /* 0x000fca00088e06ff */
[----:B--2---:R2:W3:Y:S01]  /*1660*/  ATOMG.E.EXCH.STRONG.GPU PT, RZ, [R2], R5 ;  /* 0x0000000502ff73a8 */ /* 0x0044e200041ee100 */
[----:B------:R-:W-:-:S04]  /*1670*/  DEPBAR {5,4,3,2,1,0} ;  /* 0x0000003f0000791a */ /* 0x000fc80000000000 */
[----:B------:R-:W5:Y:S02]  /*1680*/  CCTL.E.C.LDCU.IV.DEEP [UR10] ;  /* 0x000000000a007540 */ /* 0x000f640009c08000 */
[----:B-----5:R2:W-:Y:S01]  /*1690*/  UTMACCTL.IV [UR10] ;  /* 0x000000000a0079b9 */ /* 0x0205e20008000000 */
[----:B------:R-:W-:Y:S01]  /*16a0*/  NOP ;  /* 0x0000000000007918 */ /* 0x000fe20000000000 */
.L_x_51:
[----:B------:R-:W-:Y:S05]  /*16b0*/  @P0 BRA `(.L_x_52) ;  /* 0x00000000000c0947 */ /* 0x000fea0003800000 */
[----:B------:R0:W-:Y:S01]  /*16c0*/  UTMACMDFLUSH ;  /* 0x00000000000079b7 */ /* 0x0001e20000000000 */
[----:B------:R-:W-:Y:S05]  /*16d0*/  @P0 BRA `(.L_x_52) ;  /* 0x0000000000040947 */ /* 0x000fea0003800000 */
[----:B------:R-:W-:-:S04]  /*16e0*/  DEPBAR.LE SB0, 0x0 ;  /* 0x000080000000791a */ /* 0x000fc80000000000 */
.L_x_52:
[----:B------:R-:W-:Y:S05]  /*16f0*/  WARPSYNC.ALL ;  /* 0x0000000000007948 */ /* 0x000fea0003800000 */
[----:B------:R-:W-:Y:S01]  /*1700*/  NOP ;  /* 0x0000000000007918 */ /* 0x000fe20000000000 */
[----:B---3--:R-:W-:Y:S01]  /*1710*/  BAR.SYNC.DEFER_BLOCKING 0x0 ;  /* 0x0000000000007b1d */ /* 0x008fe20000010000 */
[----:B--2--5:R-:W-:Y:S01]  /*1720*/  SHF.R.U32.HI R2, RZ, 0x5, R0 ;  /* 0x00000005ff027819 */ /* 0x024fe20000011600 */
[----:B------:R-:W-:-:S03]  /*1730*/  USHF.L.U32 UR23, UR23, 0x7, URZ ;  /* 0x0000000717177899 */ /* 0x000fc600080006ff */
[----:B------:R-:W-:Y:S01]  /*1740*/  R2UR UR12, R2 ;  /* 0x00000000020c72ca */ /* 0x000fe200000e0000 */
[----:B------:R-:W-:Y:S01]  /*1750*/  VOTEU.ALL UP0, P3 ;  /* 0x0000000000ff7886 */ /* 0x000fe20001800000 */
[----:B------:R-:W-:Y:S01]  /*1760*/  UMOV UR4, 0x1 ;  /* 0x0000000100047882 */ /* 0x000fe20000000000 */
[----:B------:R-:W-:Y:S01]  /*1770*/  VOTEU.ALL UP1, P3 ;  /* 0x0000000000ff7886 */ /* 0x000fe20001820000 */
[----:B------:R-:W-:Y:S02]  /*1780*/  BSSY.RECONVERGENT B5, `(.L_x_53) ;  /* 0x0000018000057945 */ /* 0x000fe40003800200 */
[----:B------:R-:W-:-:S04]  /*1790*/  @!UP0 UIADD3 UR16, UPT, UPT, -UR4, 0x100000, URZ ;  /* 0x0010000004108890 */ /* 0x000fc8000fffe1ff */
[----:B------:R-:W-:Y:S02]  /*17a0*/  @!UP0 USHF.L.U32 UR17, UR16, 0xb, URZ ;  /* 0x0000000b10118899 */ /* 0x000fe400080006ff */
[----:B------:R-:W-:Y:S02]  /*17b0*/  @!UP0 USHF.L.U32 UR16, UR16, 0x1, URZ ;  /* 0x0000000110108899 */ /* 0x000fe400080006ff */
[----:B------:R-:W-:-:S04]  /*17c0*/  @!UP0 UIADD3 UR4, UPT, UPT, -UR4, 0x100000, URZ ;  /* 0x0010000004048890 */ /* 0x000fc8000fffe1ff */
[----:B------:R-:W-:Y:S02]  /*17d0*/  @!UP0 USHF.L.U32 UR5, UR4, 0xb, URZ ;  /* 0x0000000b04058899 */ /* 0x000fe400080006ff */
[----:B------:R-:W-:Y:S01]  /*17e0*/  @!UP0 USHF.L.U32 UR4, UR4, 0x1, URZ ;  /* 0x0000000104048899 */ /* 0x000fe200080006ff */
[----:B------:R-:W-:Y:S01]  /*17f0*/  VOTEU.ALL UP0, P3 ;  /* 0x0000000000ff7886 */ /* 0x000fe20001800000 */
[----:B------:R-:W2:Y:S04]  /*1800*/  FENCE.VIEW.ASYNC.S ;  /* 0x00000000000073c6 */ /* 0x000ea80000000000 */
[----:B--2---:R2:W3:Y:S06]  /*1810*/  @!UP0 SYNCS.EXCH.64 URZ, [UR9+0x40000], UR16 ;  /* 0x0400001009ff85b2 */ /* 0x0044ec0008000100 */
[----:B------:R2:W3:Y:S02]  /*1820*/  @!UP1 SYNCS.EXCH.64 URZ, [UR9+0x40020], UR4 ;  /* 0x0400200409ff95b2 */ /* 0x0004e40008000100 */
[----:B---3--:R-:W-:Y:S06]  /*1830*/  BAR.SYNC.DEFER_BLOCKING 0x0 ;  /* 0x0000000000007b1d */ /* 0x008fec0000010000 */
[----:B------:R-:W-:Y:S05]  /*1840*/  @P3 BRA `(.L_x_54) ;  /* 0x00000000002c3947 */ /* 0x000fea0003800000 */
[----:B--2---:R-:W-:Y:S02]  /*1850*/  UMOV UR4, 0x1 ;  /* 0x0000000100047882 */ /* 0x004fe40000000000 */
[----:B------:R-:W-:-:S04]  /*1860*/  UIADD3 UR16, UPT, UPT, -UR4, 0x100000, URZ ;  /* 0x0010000004107890 */ /* 0x000fc8000fffe1ff */
[----:B------:R-:W-:Y:S02]  /*1870*/  USHF.L.U32 UR17, UR16, 0xb, URZ ;  /* 0x0000000b10117899 */ /* 0x000fe400080006ff */
[----:B------:R-:W-:Y:S02]  /*1880*/  USHF.L.U32 UR16, UR16, 0x1, URZ ;  /* 0x0000000110107899 */ /* 0x000fe400080006ff */
[----:B------:R-:W-:-:S04]  /*1890*/  UIADD3 UR4, UPT, UPT, -UR4, 0x100000, URZ ;  /* 0x0010000004047890 */ /* 0x000fc8000fffe1ff */
[----:B------:R-:W-:Y:S02]  /*18a0*/  USHF.L.U32 UR5, UR4, 0xb, URZ ;  /* 0x0000000b04057899 */ /* 0x000fe400080006ff */
[----:B------:R-:W-:Y:S01]  /*18b0*/  USHF.L.U32 UR4, UR4, 0x1, URZ ;  /* 0x0000000104047899 */ /* 0x000fe200080006ff */
[----:B------:R-:W2:Y:S03]  /*18c0*/  FENCE.VIEW.ASYNC.S ;  /* 0x00000000000073c6 */ /* 0x000ea60000000000 */
[----:B--2---:R3:W5:Y:S08]  /*18d0*/  SYNCS.EXCH.64 URZ, [UR9+0x40008], UR16 ;  /* 0x0400081009ff75b2 */ /* 0x0047700008000100 */
[----:B------:R3:W2:Y:S02]  /*18e0*/  SYNCS.EXCH.64 URZ, [UR9+0x40028], UR4 ;  /* 0x0400280409ff75b2 */ /* 0x0006a40008000100 */
[----:B---3--:R-:W-:Y:S01]  /*18f0*/  NOP ;  /* 0x0000000000007918 */ /* 0x008fe20000000000 */
.L_x_54:
[----:B--2---:R-:W-:Y:S05]  /*1900*/  BSYNC.RECONVERGENT B5 ;  /* 0x0000000000057941 */ /* 0x004fea0003800200 */
.L_x_53:
[----:B-----5:R-:W-:Y:S06]  /*1910*/  BAR.SYNC.DEFER_BLOCKING 0x0 ;  /* 0x0000000000007b1d */ /* 0x020fec0000010000 */
[----:B------:R-:W-:Y:S04]  /*1920*/  BSSY.RECONVERGENT B5, `(.L_x_55) ;  /* 0x000000d000057945 */ /* 0x000fe80003800200 */
[----:B------:R-:W-:Y:S05]  /*1930*/  @P3 BRA `(.L_x_56) ;  /* 0x00000000002c3947 */ /* 0x000fea0003800000 */
[----:B------:R-:W-:Y:S02]  /*1940*/  UMOV UR4, 0x1 ;  /* 0x0000000100047882 */ /* 0x000fe40000000000 */
[----:B------:R-:W-:-:S04]  /*1950*/  UIADD3 UR16, UPT, UPT, -UR4, 0x100000, URZ ;  /* 0x0010000004107890 */ /* 0x000fc8000fffe1ff */
[----:B------:R-:W-:Y:S02]  /*1960*/  USHF.L.U32 UR17, UR16, 0xb, URZ ;  /* 0x0000000b10117899 */ /* 0x000fe400080006ff */
[----:B------:R-:W-:Y:S02]  /*1970*/  USHF.L.U32 UR16, UR16, 0x1, URZ ;  /* 0x0000000110107899 */ /* 0x000fe400080006ff */
[----:B------:R-:W-:-:S04]  /*1980*/  UIADD3 UR4, UPT, UPT, -UR4, 0x100000, URZ ;  /* 0x0010000004047890 */ /* 0x000fc8000fffe1ff */
[----:B------:R-:W-:Y:S02]  /*1990*/  USHF.L.U32 UR5, UR4, 0xb, URZ ;  /* 0x0000000b04057899 */ /* 0x000fe400080006ff */
[----:B------:R-:W-:Y:S01]  /*19a0*/  USHF.L.U32 UR4, UR4, 0x1, URZ ;  /* 0x0000000104047899 */ /* 0x000fe200080006ff */
[----:B------:R-:W2:Y:S03]  /*19b0*/  FENCE.VIEW.ASYNC.S ;  /* 0x00000000000073c6 */ /* 0x000ea60000000000 */
[----:B--2---:R2:W3:Y:S08]  /*19c0*/  SYNCS.EXCH.64 URZ, [UR9+0x40010], UR16 ;  /* 0x0400101009ff75b2 */ /* 0x0044f00008000100 */
[----:B------:R2:W5:Y:S01]  /*19d0*/  SYNCS.EXCH.64 URZ, [UR9+0x40030], UR4 ;  /* 0x0400300409ff75b2 */ /* 0x0005620008000100 */
[----:B------:R-:W-:Y:S01]  /*19e0*/  NOP ;  /* 0x0000000000007918 */ /* 0x000fe20000000000 */
.L_x_56:
[----:B--2---:R-:W-:Y:S05]  /*19f0*/  BSYNC.RECONVERGENT B5 ;  /* 0x0000000000057941 */ /* 0x004fea0003800200 */
.L_x_55:
[----:B---3-5:R-:W-:Y:S01]  /*1a00*/  BAR.SYNC.DEFER_BLOCKING 0x0 ;  /* 0x0000000000007b1d */ /* 0x028fe20000010000 */
[----:B------:R-:W-:Y:S01]  /*1a10*/  UIADD3 UR13, UPT, UPT, UR9, 0x40020, URZ ;  /* 0x00040020090d7890 */ /* 0x000fe2000fffe0ff */
[----:B------:R-:W-:Y:S01]  /*1a20*/  ISETP.GE.AND P0, PT, R10, 0x1, PT ;  /* 0x000000010a00780c */ /* 0x000fe20003f06270 */
[----:B------:R-:W-:-:S03]  /*1a30*/  USHF.L.U32 UR27, UR14, 0x7, URZ ;  /* 0x000000070e1b7899 */ /* 0x000fc600080006ff */
        /* <DEDUP_REMOVED lines=13> */
.L_x_58:
[----:B--2---:R-:W-:Y:S05]  /*1b10*/  BSYNC.RECONVERGENT B5 ;  /* 0x0000000000057941 */ /* 0x004fea0003800200 */
.L_x_57:
[----:B------:R-:W-:Y:S05]  /*1b20*/  @!P0 BRA `(.L_x_59) ;  /* 0x0000000c00448947 */ /* 0x000fea0003800000 */
[----:B---3-5:R-:W-:Y:S01]  /*1b30*/  BAR.SYNC.DEFER_BLOCKING 0x0 ;  /* 0x0000000000007b1d */ /* 0x028fe20000010000 */
[----:B------:R-:W-:Y:S01]  /*1b40*/  @!P3 IMAD.MOV.U32 R2, RZ, RZ, 0x10000 ;  /* 0x00010000ff02b424 */ /* 0x000fe200078e00ff */
[----:B------:R-:W-:Y:S01]  /*1b50*/  ELECT P1, URZ, PT ;  /* 0x0000000000ff782f */ /* 0x000fe20003820000 */
[----:B------:R-:W-:-:S03]  /*1b60*/  ULOP3.LUT UR4, UR12, 0x1, URZ, 0xc0, !UPT ;  /* 0x000000010c047892 */ /* 0x000fc6000f8ec0ff */
[C---:B------:R-:W-:Y:S02]  /*1b70*/  ISETP.LT.U32.AND P1, PT, R68.reuse, 0x40, P1 ;  /* 0x000000404400780c */ /* 0x040fe40000f21070 */
[----:B------:R-:W-:Y:S01]  /*1b80*/  ELECT P0, URZ, PT ;  /* 0x0000000000ff782f */ /* 0x000fe20003800000 */
[----:B------:R-:W-:Y:S02]  /*1b90*/  ULEA UR24, UR4, UR9, 0xe ;  /* 0x0000000904187291 */ /* 0x000fe4000f8e70ff */
[----:B------:R-:W-:Y:S01]  /*1ba0*/  USHF.L.U32 UR26, UR4, 0x6, URZ ;  /* 0x00000006041a7899 */ /* 0x000fe200080006ff */
[----:B------:R-:W-:-:S06]  /*1bb0*/  ISETP.LT.U32.AND P0, PT, R68, 0x40, P0 ;  /* 0x000000404400780c */ /* 0x000fcc0000701070 */
[----:B------:R-:W-:Y:S01]  /*1bc0*/  UMOV UR22, UR26 ;  /* 0x0000001a00167c82 */ /* 0x000fe20008000000 */
[----:B------:R-:W-:Y:S01]  /*1bd0*/  VOTEU.ANY UP0, P1 ;  /* 0x0000000000ff7886 */ /* 0x000fe20000800100 */
[----:B------:R2:W-:Y:S01]  /*1be0*/  @!P3 SYNCS.ARRIVE.TRANS64 RZ, [UR9+0x40000], R2 ;  /* 0x04000002ffffb9a7 */ /* 0x0005e20008000009 */
[----:B------:R3:W-:Y:S06]  /*1bf0*/  MEMBAR.ALL.CTA ;  /* 0x0000000000007992 */ /* 0x0007ec0000008000 */
[----:B---3--:R-:W3:Y:S01]  /*1c00*/  FENCE.VIEW.ASYNC.S ;  /* 0x00000000000073c6 */ /* 0x008ee20000000000 */
[----:B------:R-:W-:Y:S01]  /*1c10*/  @UP0 UIADD3 UR25, UPT, UPT, UR9, 0x40000, URZ ;  /* 0x0004000009190890 */ /* 0x000fe2000fffe0ff */
[----:B---3--:R-:W-:Y:S01]  /*1c20*/  VOTEU.ANY UP0, P1 ;  /* 0x0000000000ff7886 */ /* 0x008fe20000800100 */
[----:B------:R-:W-:-:S05]  /*1c30*/  VOTEU.ANY UP1, P0 ;  /* 0x0000000000ff7886 */ /* 0x000fca0000020100 */
[----:B------:R-:W-:Y:S02]  /*1c40*/  @UP1 UIADD3 UR20, UPT, UPT, UR24, 0x20000, URZ ;  /* 0x0002000018141890 */ /* 0x000fe4000fffe0ff */
[----:B------:R-:W-:Y:S01]  /*1c50*/  @UP1 UIADD3 UR21, UPT, UPT, UR9, 0x40000, URZ ;  /* 0x0004000009151890 */ /* 0x000fe2000fffe0ff */
[----:B------:R-:W-:Y:S01]  /*1c60*/  VOTEU.ANY UP1, P0 ;  /* 0x0000000000ff7886 */ /* 0x000fe20000020100 */
[----:B------:R-:W-:Y:S06]  /*1c70*/  BAR.SYNC.DEFER_BLOCKING 0x0 ;  /* 0x0000000000007b1d */ /* 0x000fec0000010000 */
[----:B------:R2:W-:Y:S01]  /*1c80*/  @UP0 UTMALDG.2D [UR24], [UR6] ;  /* 0x00000018060005b4 */ /* 0x0005e20008008000 */
[----:B------:R-:W-:Y:S01]  /*1c90*/  UISETP.NE.U32.AND UP0, UPT, UR12, URZ, UPT ;  /* 0x000000ff0c00728c */ /* 0x000fe2000bf05070 */
[----:B------:R-:W-:Y:S06]  /*1ca0*/  BAR.SYNC.DEFER_BLOCKING 0x0 ;  /* 0x0000000000007b1d */ /* 0x000fec0000010000 */
[----:B------:R2:W-:Y:S02]  /*1cb0*/  @UP1 UTMALDG.2D [UR20], [UR42] ;  /* 0x000000142a0015b4 */ /* 0x0005e40008008000 */
[----:B------:R-:W-:Y:S06]  /*1cc0*/  BAR.SYNC.DEFER_BLOCKING 0x0 ;  /* 0x0000000000007b1d */ /* 0x000fec0000010000 */
[----:B------:R-:W3:Y:S02]  /*1cd0*/  SYNCS.PHASECHK.TRANS64.TRYWAIT P0, [UR9+0x40000], RZ ;  /* 0x040000ffff0075a7 */ /* 0x000ee40008001109 */
[----:B--23--:R-:W-:Y:S05]  /*1ce0*/  @!P0 BRA `(.L_x_60) ;  /* 0x0000001400088947 */ /* 0x00cfea0003800000 */
.L_x_78:
[----:B------:R-:W-:Y:S05]  /*1cf0*/  BRA.U UP0, `(.L_x_61) ;  /* 0x0000000100c87547 */ /* 0x000fea000b800000 */
[----:B------:R-:W-:Y:S02]  /*1d00*/  USHF.R.U32.HI UR14, URZ, 0x4, UR9 ;  /* 0x00000004ff0e7899 */ /* 0x000fe40008011609 */
[----:B------:R-:W-:Y:S02]  /*1d10*/  UIADD3 UR15, UPT, UPT, UR9, 0x20000, URZ ;  /* 0x00020000090f7890 */ /* 0x000fe4000fffe0ff */
[----:B------:R-:W-:Y:S02]  /*1d20*/  USGXT.U32 UR14, UR14, 0xe ;  /* 0x0000000e0e0e789a */ /* 0x000fe40008000000 */
[----:B------:R-:W-:Y:S02]  /*1d30*/  USHF.R.U32.HI UR15, URZ, 0x4, UR15 ;  /* 0x00000004ff0f7899 */ /* 0x000fe4000801160f */
[----:B------:R-:W-:Y:S02]  /*1d40*/  UIADD3 UR48, UP0, UPT, UR14, 0x2, URZ ;  /* 0x000000020e307890 */ /* 0x000fe4000ff1e0ff */
[----:B------:R-:W-:Y:S01]  /*1d50*/  USGXT.U32 UR16, UR15, 0xe ;  /* 0x0000000e0f10789a */ /* 0x000fe20008000000 */
[----:B------:R-:W-:Y:S01]  /*1d60*/  UMOV UR4, URZ ;  /* 0x000000ff00047c82 */ /* 0x000fe20008000000 */
[----:B------:R-:W-:Y:S01]  /*1d70*/  UMOV UR5, URZ ;  /* 0x000000ff00057c82 */ /* 0x000fe20008000000 */
[----:B------:R-:W-:-:S02]  /*1d80*/  UIADD3.X UR49, UPT, UPT, UR4, 0x40004040, URZ, UP0, !UPT ;  /* 0x4000404004317890 */ /* 0x000fc400087fe4ff */
[----:B------:R-:W-:Y:S02]  /*1d90*/  UIADD3 UR50, UP0, UPT, UR16, 0x2, URZ ;  /* 0x0000000210327890 */ /* 0x000fe4000ff1e0ff */
[----:B------:R-:W-:Y:S02]  /*1da0*/  UIADD3.64 UR24, UPT, UPT, UR48, 0x4, URZ ;  /* 0x0000000430187897 */ /* 0x000fe4000fffe0ff */
[----:B------:R-:W-:Y:S02]  /*1db0*/  UIADD3.X UR51, UPT, UPT, UR5, 0x40004040, URZ, UP0, !UPT ;  /* 0x4000404005337890 */ /* 0x000fe400087fe4ff */
[----:B------:R-:W-:Y:S02]  /*1dc0*/  UIADD3.64 UR4, UPT, UPT, UR48, 0x2, URZ ;  /* 0x0000000230047897 */ /* 0x000fe4000fffe0ff */
[----:B------:R-:W-:Y:S02]  /*1dd0*/  UIADD3.64 UR20, UPT, UPT, UR50, 0x2, URZ ;  /* 0x0000000232147897 */ /* 0x000fe4000fffe0ff */
[----:B------:R-:W-:-:S02]  /*1de0*/  UIADD3.64 UR28, UPT, UPT, UR50, 0x4, URZ ;  /* 0x00000004321c7897 */ /* 0x000fc4000fffe0ff */
[----:B------:R-:W-:Y:S02]  /*1df0*/  UIADD3.64 UR30, UPT, UPT, UR48, 0x3fe, URZ ;  /* 0x000003fe301e7897 */ /* 0x000fe4000fffe0ff */
[----:B------:R-:W-:Y:S02]  /*1e00*/  UIADD3.64 UR32, UPT, UPT, UR50, 0x3fe, URZ ;  /* 0x000003fe32207897 */ /* 0x000fe4000fffe0ff */
[----:B------:R-:W-:Y:S02]  /*1e10*/  UIADD3.64 UR34, UPT, UPT, UR48, 0x400, URZ ;  /* 0x0000040030227897 */ /* 0x000fe4000fffe0ff */
[----:B------:R-:W-:Y:S02]  /*1e20*/  UIADD3.64 UR36, UPT, UPT, UR50, 0x400, URZ ;  /* 0x0000040032247897 */ /* 0x000fe4000fffe0ff */
[----:B------:R-:W-:Y:S02]  /*1e30*/  UIADD3.64 UR38, UPT, UPT, UR48, 0x402, URZ ;  /* 0x0000040230267897 */ /* 0x000fe4000fffe0ff */
[----:B------:R-:W-:Y:S01]  /*1e40*/  UIADD3.64 UR40, UPT, UPT, UR50, 0x402, URZ ;  /* 0x0000040232287897 */ /* 0x000fe2000fffe0ff */
[----:B------:R-:W-:Y:S01]  /*1e50*/  UMOV UR18, 0x0 ;  /* 0x0000000000127882 */ /* 0x000fe20000000000 */
[----:B------:R-:W-:Y:S01]  /*1e60*/  UMOV UR19, 0x8200010 ;  /* 0x0820001000137882 */ /* 0x000fe20000000000 */
[----:B------:R-:W-:Y:S01]  /*1e70*/  UIADD3.64 UR44, UPT, UPT, UR48, 0x404, URZ ;  /* 0x00000404302c7897 */ /* 0x000fe2000fffe0ff */
[----:B------:R-:W-:Y:S01]  /*1e80*/  UMOV UR15, 0x40004040 ;  /* 0x40004040000f7882 */ /* 0x000fe20000000000 */
[----:B------:R-:W-:Y:S01]  /*1e90*/  UIADD3.64 UR46, UPT, UPT, UR50, 0x404, URZ ;  /* 0x00000404322e7897 */ /* 0x000fe2000fffe0ff */
[----:B------:R-:W-:Y:S01]  /*1ea0*/  UMOV UR17, 0x40004040 ;  /* 0x4000404000117882 */ /* 0x000fe20000000000 */
[----:B------:R-:W-:Y:S01]  /*1eb0*/  UMOV UR52, 0x0 ;  /* 0x0000000000347882 */ /* 0x000fe20000000000 */
[----:B------:R-:W-:Y:S01]  /*1ec0*/  UMOV UR53, 0x8200010 ;  /* 0x0820001000357882 */ /* 0x000fe20000000000 */
[----:B------:R-:W-:Y:S01]  /*1ed0*/  UMOV UR54, 0x0 ;  /* 0x0000000000367882 */ /* 0x000fe20000000000 */
[----:B------:R-:W-:Y:S01]  /*1ee0*/  UMOV UR55, 0x8200010 ;  /* 0x0820001000377882 */ /* 0x000fe20000000000 */
[----:B------:R2:W-:Y:S01]  /*1ef0*/  UTCHMMA gdesc[UR14], gdesc[UR16], tmem[UR8], tmem[UR18], idesc[UR19], !UPT ;  /* 0x00ff12100e0075ea */ /* 0x0005e2000f800008 */
[----:B------:R-:W-:Y:S01]  /*1f00*/  UMOV UR56, 0x0 ;  /* 0x0000000000387882 */ /* 0x000fe20000000000 */
[----:B------:R-:W-:Y:S01]  /*1f10*/  UMOV UR57, 0x8200010 ;  /* 0x0820001000397882 */ /* 0x000fe20000000000 */
[----:B------:R2:W-:Y:S01]  /*1f20*/  UTCHMMA gdesc[UR48], gdesc[UR50], tmem[UR8], tmem[UR52], idesc[UR53], UPT ;  /* 0x00ff3432300075ea */ /* 0x0005e2000b800008 */
        /* <DEDUP_REMOVED lines=12> */
[----:B------:R2:W-:Y:S01]  /*1ff0*/  UTCHMMA gdesc[UR38], gdesc[UR40], tmem[UR8], tmem[UR62], idesc[UR63], UPT ;  /* 0x00ff3e28260075ea */ /* 0x0005e2000b800008 */
[----:B------:R2:W-:Y:S01]  /*2000*/  UTCHMMA gdesc[UR44], gdesc[UR46], tmem[UR8], tmem[UR64], idesc[UR65], UPT ;  /* 0x00ff402e2c0075ea */ /* 0x0005e2000b800008 */
[----:B------:R-:W-:Y:S01]  /*2010*/  NOP ;  /* 0x0000000000007918 */ /* 0x000fe20000000000 */
.L_x_61:
[----:B------:R-:W-:Y:S01]  /*2020*/  ELECT P0, URZ, PT ;  /* 0x0000000000ff782f */ /* 0x000fe20003800000 */
[----:B--2---:R-:W-:Y:S01]  /*2030*/  UMOV UR4, UR13 ;  /* 0x0000000d00047c82 */ /* 0x004fe20008000000 */
[----:B------:R-:W-:Y:S02]  /*2040*/  UMOV UR5, URZ ;  /* 0x000000ff00057c82 */ /* 0x000fe40008000000 */
[----:B------:R-:W-:-:S13]  /*2050*/  ISETP.LT.U32.AND P0, PT, R68, 0x20, P0 ;  /* 0x000000204400780c */ /* 0x000fda0000701070 */
[----:B------:R-:W-:Y:S01]  /*2060*/  VOTEU.ANY UP0, P0 ;  /* 0x0000000000ff7886 */ /* 0x000fe20000000100 */
[----:B------:R-:W-:Y:S01]  /*2070*/  VOTEU.ANY UP1, P0 ;  /* 0x0000000000ff7886 */ /* 0x000fe20000020100 */
[----:B------:R-:W-:-:S03]  /*2080*/  ISETP.GE.U32.AND P0, PT, R10, 0x81, PT ;  /* 0x000000810a00780c */ /* 0x000fc60003f06070 */
[----:B------:R-:W-:Y:S02]  /*2090*/  @UP0 UMOV UR4, UR4 ;  /* 0x0000000400040c82 */ /* 0x000fe40008000000 */
[----:B------:R2:W-:Y:S01]  /*20a0*/  @UP1 UTCBAR [UR4], URZ ;  /* 0x000000ff040013e9 */ /* 0x0005e200080000ff */
[----:B------:R-:W-:Y:S06]  /*20b0*/  BAR.SYNC.DEFER_BLOCKING 0x0 ;  /* 0x0000000000007b1d */ /* 0x000fec0000010000 */
[----:B------:R-:W3:Y:S02]  /*20c0*/  SYNCS.PHASECHK.TRANS64.TRYWAIT P1, [UR9+0x40020], RZ ;  /* 0x040020ffff0075a7 */ /* 0x000ee40008021109 */
[----:B--23--:R-:W-:Y:S05]  /*20d0*/  @!P1 BRA `(.L_x_62) ;  /* 0x0000001000189947 */ /* 0x00cfea0003800000 */
.L_x_79:
[----:B------:R-:W-:Y:S01]  /*20e0*/  IMAD.MOV.U32 R2, RZ, RZ, RZ ;  /* 0x000000ffff027224 */ /* 0x000fe200078e00ff */
[----:B------:R-:W-:Y:S06]  /*20f0*/  @!P0 BRA `(.L_x_59) ;  /* 0x0000000400d08947 */ /* 0x000fec0003800000 */
[----:B------:R-:W2:Y:S01]  /*2100*/  LDCU UR44, c[0x0][0x3a0] ;  /* 0x00007400ff2c77ac */ /* 0x000ea20008000800 */
[----:B------:R-:W-:Y:S01]  /*2110*/  UMOV UR45, 0x80 ;  /* 0x00000080002d7882 */ /* 0x000fe20000000000 */
[----:B------:R-:W-:-:S05]  /*2120*/  UMOV UR13, 0x1 ;  /* 0x00000001000d7882 */ /* 0x000fca0000000000 */
.L_x_66:
[----:B------:R-:W-:Y:S01]  /*2130*/  BAR.SYNC.DEFER_BLOCKING 0x0 ;  /* 0x0000000000007b1d */ /* 0x000fe20000010000 */
[----:B------:R-:W-:Y:S01]  /*2140*/  ULEA UR46, UR13, UR9, 0x3 ;  /* 0x000000090d2e7291 */ /* 0x000fe2000f8e18ff */
[----:B------:R-:W-:Y:S01]  /*2150*/  @!P3 IMAD.MOV.U32 R3, RZ, RZ, 0x10000 ;  /* 0x00010000ff03b424 */ /* 0x000fe200078e00ff */
[----:B------:R-:W-:Y:S01]  /*2160*/  ELECT P1, URZ, PT ;  /* 0x0000000000ff782f */ /* 0x000fe20003820000 */
[----:B------:R-:W-:-:S03]  /*2170*/  ULEA UR4, UR13, UR9, 0xf ;  /* 0x000000090d047291 */ /* 0x000fc6000f8e78ff */
[----:B------:R-:W-:Y:S01]  /*2180*/  ISETP.LT.U32.AND P1, PT, R68, 0x40, P1 ;  /* 0x000000404400780c */ /* 0x000fe20000f21070 */
[----:B------:R-:W-:Y:S01]  /*2190*/  ULOP3.LUT UR26, UR12, 0x1, URZ, 0xc0, !UPT ;  /* 0x000000010c1a7892 */ /* 0x000fe2000f8ec0ff */
[----:B------:R-:W-:-:S03]  /*21a0*/  ELECT P0, URZ, PT ;  /* 0x0000000000ff782f */ /* 0x000fc60003800000 */
[----:B------:R-:W-:Y:S02]  /*21b0*/  ULEA UR24, UR26, UR4, 0xe ;  /* 0x000000041a187291 */ /* 0x000fe4000f8e70ff */
[----:B------:R-:W-:Y:S01]  /*21c0*/  ULEA UR26, UR26, UR45, 0x6 ;  /* 0x0000002d1a1a7291 */ /* 0x000fe2000f8e30ff */
[----:B------:R-:W-:-:S05]  /*21d0*/  ISETP.LT.U32.AND P0, PT, R68, 0x40, P0 ;  /* 0x000000404400780c */ /* 0x000fca0000701070 */
[----:B------:R-:W-:Y:S01]  /*21e0*/  VOTEU.ANY UP0, P1 ;  /* 0x0000000000ff7886 */ /* 0x000fe20000800100 */
[----:B------:R-:W-:Y:S01]  /*21f0*/  UMOV UR22, UR26 ;  /* 0x0000001a00167c82 */ /* 0x000fe20008000000 */
[----:B------:R3:W-:Y:S01]  /*2200*/  @!P3 SYNCS.ARRIVE.TRANS64 RZ, [UR46+0x40000], R3 ;  /* 0x04000003ffffb9a7 */ /* 0x0007e2000800002e */
[----:B------:R5:W-:Y:S06]  /*2210*/  MEMBAR.ALL.CTA ;  /* 0x0000000000007992 */ /* 0x000bec0000008000 */
[----:B-----5:R-:W5:Y:S01]  /*2220*/  FENCE.VIEW.ASYNC.S ;  /* 0x00000000000073c6 */ /* 0x020f620000000000 */
[----:B------:R-:W-:Y:S01]  /*2230*/  @UP0 UIADD3 UR25, UPT, UPT, UR46, 0x40000, URZ ;  /* 0x000400002e190890 */ /* 0x000fe2000fffe0ff */
[----:B-----5:R-:W-:Y:S01]  /*2240*/  VOTEU.ANY UP0, P1 ;  /* 0x0000000000ff7886 */ /* 0x020fe20000800100 */
[----:B------:R-:W-:Y:S01]  /*2250*/  VOTEU.ANY UP1, P0 ;  /* 0x0000000000ff7886 */ /* 0x000fe20000020100 */
[----:B---3--:R-:W-:-:S04]  /*2260*/  IMAD.U32 R3, R2, -0x80000000, RZ ;  /* 0x8000000002037824 */ /* 0x008fc800078e00ff */
        /* <DEDUP_REMOVED lines=9> */
[----:B------:R-:W5:Y:S02]  /*2300*/  SYNCS.PHASECHK.TRANS64.TRYWAIT P0, [UR46+0x40000], R3 ;  /* 0x04000003ff0075a7 */ /* 0x000f64000800112e */
[----:B---3-5:R-:W-:Y:S05]  /*2310*/  @!P0 BRA `(.L_x_63) ;  /* 0x0000000c00948947 */ /* 0x028fea0003800000 */
.L_x_80:
        /* <DEDUP_REMOVED lines=11> */
[----:B------:R-:W-:Y:S02]  /*23d0*/  UIADD3 UR60, UP3, UPT, UR18, 0x2, URZ ;  /* 0x00000002123c7890 */ /* 0x000fe4000ff7e0ff */
[----:B------:R-:W-:Y:S02]  /*23e0*/  UIADD3 UR62, UP4, UPT, UR18, 0x4, URZ ;  /* 0x00000004123e7890 */ /* 0x000fe4000ff9e0ff */
[----:B------:R-:W-:Y:S02]  /*23f0*/  UIADD3.X UR5, UPT, UPT, UR5, 0x40004040, URZ, UP0, !UPT ;  /* 0x4000404005057890 */ /* 0x000fe400087fe4ff */
[----:B------:R-:W-:Y:S02]  /*2400*/  UIADD3 UR64, UP5, UPT, UR18, 0x3fe, URZ ;  /* 0x000003fe12407890 */ /* 0x000fe4000ffbe0ff */
[----:B------:R-:W-:-:S02]  /*2410*/  UIADD3 UR66, UP0, UPT, UR18, 0x400, URZ ;  /* 0x0000040012427890 */ /* 0x000fc4000ff1e0ff */
[----:B------:R-:W-:Y:S02]  /*2420*/  UIADD3 UR68, UP1, UPT, UR18, 0x402, URZ ;  /* 0x0000040212447890 */ /* 0x000fe4000ff3e0ff */
[----:B------:R-:W-:Y:S02]  /*2430*/  UIADD3.X UR61, UPT, UPT, UR19, URZ, URZ, UP3, !UPT ;  /* 0x000000ff133d7290 */ /* 0x000fe40009ffe4ff */
[----:B------:R-:W-:Y:S02]  /*2440*/  UIADD3 UR38, UP2, UPT, UR18, 0x404, URZ ;  /* 0x0000040412267890 */ /* 0x000fe4000ff5e0ff */
[----:B------:R-:W-:Y:S02]  /*2450*/  UIADD3 UR28, UP3, UPT, UR4, 0x2, URZ ;  /* 0x00000002041c7890 */ /* 0x000fe4000ff7e0ff */
[----:B------:R-:W-:Y:S02]  /*2460*/  UIADD3.X UR63, UPT, UPT, UR19, URZ, URZ, UP4, !UPT ;  /* 0x000000ff133f7290 */ /* 0x000fe4000a7fe4ff */
[----:B------:R-:W-:-:S02]  /*2470*/  UIADD3 UR30, UP4, UPT, UR4, 0x4, URZ ;  /* 0x00000004041e7890 */ /* 0x000fc4000ff9e0ff */
[----:B------:R-:W-:Y:S02]  /*2480*/  UIADD3.X UR65, UPT, UPT, UR19, URZ, URZ, UP5, !UPT ;  /* 0x000000ff13417290 */ /* 0x000fe4000affe4ff */
[----:B------:R-:W-:Y:S02]  /*2490*/  UIADD3 UR32, UP5, UPT, UR4, 0x3fe, URZ ;  /* 0x000003fe04207890 */ /* 0x000fe4000ffbe0ff */
[----:B------:R-:W-:Y:S02]  /*24a0*/  UIADD3.X UR67, UPT, UPT, UR19, URZ, URZ, UP0, !UPT ;  /* 0x000000ff13437290 */ /* 0x000fe400087fe4ff */
[----:B------:R-:W-:Y:S02]  /*24b0*/  UIADD3 UR34, UP0, UPT, UR4, 0x400, URZ ;  /* 0x0000040004227890 */ /* 0x000fe4000ff1e0ff */
[----:B------:R-:W-:Y:S02]  /*24c0*/  UIADD3.X UR69, UPT, UPT, UR19, URZ, URZ, UP1, !UPT ;  /* 0x000000ff13457290 */ /* 0x000fe40008ffe4ff */
[----:B------:R-:W-:-:S02]  /*24d0*/  UIADD3 UR36, UP1, UPT, UR4, 0x402, URZ ;  /* 0x0000040204247890 */ /* 0x000fc4000ff3e0ff */
[----:B------:R-:W-:Y:S02]  /*24e0*/  UIADD3.X UR39, UPT, UPT, UR19, URZ, URZ, UP2, !UPT ;  /* 0x000000ff13277290 */ /* 0x000fe400097fe4ff */
[----:B------:R-:W-:Y:S02]  /*24f0*/  UIADD3.X UR29, UPT, UPT, UR5, URZ, URZ, UP3, !UPT ;  /* 0x000000ff051d7290 */ /* 0x000fe40009ffe4ff */
[----:B------:R-:W-:Y:S02]  /*2500*/  UIADD3 UR40, UP2, UPT, UR4, 0x404, URZ ;  /* 0x0000040404287890 */ /* 0x000fe4000ff5e0ff */
[----:B------:R-:W-:Y:S02]  /*2510*/  UIADD3.X UR31, UPT, UPT, UR5, URZ, URZ, UP4, !UPT ;  /* 0x000000ff051f7290 */ /* 0x000fe4000a7fe4ff */
[----:B------:R-:W-:Y:S02]  /*2520*/  UIADD3.X UR33, UPT, UPT, UR5, URZ, URZ, UP5, !UPT ;  /* 0x000000ff05217290 */ /* 0x000fe4000affe4ff */
[----:B------:R-:W-:-:S02]  /*2530*/  UIADD3.X UR35, UPT, UPT, UR5, URZ, URZ, UP0, !UPT ;  /* 0x000000ff05237290 */ /* 0x000fc400087fe4ff */
[----:B------:R-:W-:Y:S01]  /*2540*/  UIADD3.X UR37, UPT, UPT, UR5, URZ, URZ, UP1, !UPT ;  /* 0x000000ff05257290 */ /* 0x000fe20008ffe4ff */
[----:B------:R-:W-:Y:S01]  /*2550*/  UMOV UR14, 0x0 ;  /* 0x00000000000e7882 */ /* 0x000fe20000000000 */
[----:B------:R-:W-:Y:S01]  /*2560*/  UMOV UR15, 0x8200010 ;  /* 0x08200010000f7882 */ /* 0x000fe20000000000 */
[----:B------:R-:W-:Y:S01]  /*2570*/  UMOV UR17, 0x40004040 ;  /* 0x4000404000117882 */ /* 0x000fe20000000000 */
[----:B------:R-:W-:Y:S01]  /*2580*/  UMOV UR25, 0x40004040 ;  /* 0x4000404000197882 */ /* 0x000fe20000000000 */
[----:B------:R-:W-:Y:S01]  /*2590*/  UIADD3.X UR41, UPT, UPT, UR5, URZ, URZ, UP2, !UPT ;  /* 0x000000ff05297290 */ /* 0x000fe200097fe4ff */
[----:B------:R3:W-:Y:S01]  /*25a0*/  UTCHMMA gdesc[UR16], gdesc[UR24], tmem[UR8], tmem[UR14], idesc[UR15], UPT ;  /* 0x00ff0e18100075ea */ /* 0x0007e2000b800008 */
[----:B------:R-:W-:Y:S01]  /*25b0*/  UMOV UR20, 0x0 ;  /* 0x0000000000147882 */ /* 0x000fe20000000000 */
[----:B------:R-:W-:Y:S01]  /*25c0*/  UMOV UR21, 0x8200010 ;  /* 0x0820001000157882 */ /* 0x000fe20000000000 */
[----:B------:R-:W-:Y:S01]  /*25d0*/  UMOV UR48, 0x0 ;  /* 0x0000000000307882 */ /* 0x000fe20000000000 */
[----:B------:R-:W-:Y:S01]  /*25e0*/  UMOV UR49, 0x8200010 ;  /* 0x0820001000317882 */ /* 0x000fe20000000000 */
        /* <DEDUP_REMOVED lines=18> */
.L_x_64:
[----:B------:R-:W-:Y:S01]  /*2710*/  ELECT P0, URZ, PT ;  /* 0x0000000000ff782f */ /* 0x000fe20003800000 */
[----:B---3--:R-:W-:-:S03]  /*2720*/  UIADD3 UR4, UPT, UPT, UR46, 0x40020, URZ ;  /* 0x000400202e047890 */ /* 0x008fc6000fffe0ff */
[----:B------:R-:W-:Y:S01]  /*2730*/  ISETP.LT.U32.AND P0, PT, R68, 0x20, P0 ;  /* 0x000000204400780c */ /* 0x000fe20000701070 */
[----:B------:R-:W-:-:S12]  /*2740*/  UMOV UR5, URZ ;  /* 0x000000ff00057c82 */ /* 0x000fd80008000000 */
[----:B------:R-:W-:Y:S01]  /*2750*/  VOTEU.ANY UP0, P0 ;  /* 0x0000000000ff7886 */ /* 0x000fe20000000100 */
[----:B------:R-:W-:-:S04]  /*2760*/  VOTEU.ANY UP1, P0 ;  /* 0x0000000000ff7886 */ /* 0x000fc80000020100 */
[----:B------:R-:W-:Y:S02]  /*2770*/  @UP0 UMOV UR4, UR4 ;  /* 0x0000000400040c82 */ /* 0x000fe40008000000 */
[----:B------:R3:W-:Y:S01]  /*2780*/  @UP1 UTCBAR [UR4], URZ ;  /* 0x000000ff040013e9 */ /* 0x0007e200080000ff */
[----:B------:R-:W-:Y:S06]  /*2790*/  BAR.SYNC.DEFER_BLOCKING 0x0 ;  /* 0x0000000000007b1d */ /* 0x000fec0000010000 */
[----:B------:R-:W5:Y:S02]  /*27a0*/  SYNCS.PHASECHK.TRANS64.TRYWAIT P0, [UR46+0x40020], R3 ;  /* 0x04002003ff0075a7 */ /* 0x000f64000800112e */
[----:B---3-5:R-:W-:Y:S05]  /*27b0*/  @!P0 BRA `(.L_x_65) ;  /* 0x0000000800788947 */ /* 0x028fea0003800000 */
.L_x_81:
[----:B------:R-:W-:Y:S02]  /*27c0*/  UIADD3 UR13, UPT, UPT, UR13, 0x1, URZ ;  /* 0x000000010d0d7890 */ /* 0x000fe4000fffe0ff */
[----:B------:R-:W-:Y:S02]  /*27d0*/  UIADD3 UR45, UPT, UPT, UR45, 0x80, URZ ;  /* 0x000000802d2d7890 */ /* 0x000fe4000fffe0ff */
[----:B------:R-:W-:-:S04]  /*27e0*/  UISETP.NE.U32.AND UP0, UPT, UR13, 0x4, UPT ;  /* 0x000000040d00788c */ /* 0x000fc8000bf05070 */
[----:B------:R-:W-:Y:S02]  /*27f0*/  USEL UR13, UR13, URZ, UP0 ;  /* 0x000000ff0d0d7287 */ /* 0x000fe40008000000 */
[----:B------:R-:W-:Y:S02]  /*2800*/  USEL UR4, URZ, 0x1, UP0 ;  /* 0x00000001ff047887 */ /* 0x000fe40008000000 */
[----:B--2---:R-:W-:-:S04]  /*2810*/  UISETP.GE.AND UP0, UPT, UR45, UR44, UPT ;  /* 0x0000002c2d00728c */ /* 0x004fc8000bf06270 */
[----:B------:R-:W-:-:S05]  /*2820*/  LOP3.LUT R2, R2, UR4, RZ, 0x3c, !PT ;  /* 0x0000000402027c12 */ /* 0x000fca000f8e3cff */
[----:B------:R-:W-:Y:S05]  /*2830*/  BRA.U !UP0, `(.L_x_66) ;  /* 0xfffffff9083c7547 */ /* 0x000fea000b83ffff */
.L_x_59:
[----:B---3-5:R-:W-:Y:S06]  /*2840*/  BAR.SYNC.DEFER_BLOCKING 0x0 ;  /* 0x0000000000007b1d */ /* 0x028fec0000010000 */
[----:B------:R-:W-:Y:S04]  /*2850*/  BSSY.RECONVERGENT B5, `(.L_x_67) ;  /* 0x0000004000057945 */ /* 0x000fe80003800200 */
[----:B------:R-:W-:Y:S05]  /*2860*/  @P3 BRA `(.L_x_68) ;  /* 0x0000000000083947 */ /* 0x000fea0003800000 */
[----:B------:R-:W2:Y:S02]  /*2870*/  SYNCS.CCTL.IV [UR9+0x40000] ;  /* 0x04000000ff0079b1 */ /* 0x000ea40008000009 */
[----:B--2---:R-:W2:Y:S02]  /*2880*/  SYNCS.CCTL.IV [UR9+0x40020] ;  /* 0x04002000ff0079b1 */ /* 0x004ea40008000009 */
.L_x_68:
[----:B------:R-:W-:Y:S05]  /*2890*/  BSYNC.RECONVERGENT B5 ;  /* 0x0000000000057941 */ /* 0x000fea0003800200 */
.L_x_67:
[----:B--2---:R-:W-:Y:S06]  /*28a0*/  BAR.SYNC.DEFER_BLOCKING 0x0 ;  /* 0x0000000000007b1d */ /* 0x004fec0000010000 */
[----:B------:R-:W-:Y:S04]  /*28b0*/  BSSY.RECONVERGENT B5, `(.L_x_69) ;  /* 0x0000004000057945 */ /* 0x000fe80003800200 */
[----:B------:R-:W-:Y:S05]  /*28c0*/  @P3 BRA `(.L_x_70) ;  /* 0x0000000000083947 */ /* 0x000fea0003800000 */
[----:B------:R-:W2:Y:S02]  /*28d0*/  SYNCS.CCTL.IV [UR9+0x40008] ;  /* 0x04000800ff0079b1 */ /* 0x000ea40008000009 */
[----:B--2---:R-:W2:Y:S02]  /*28e0*/  SYNCS.CCTL.IV [UR9+0x40028] ;  /* 0x04002800ff0079b1 */ /* 0x004ea40008000009 */
.L_x_70:
[----:B------:R-:W-:Y:S05]  /*28f0*/  BSYNC.RECONVERGENT B5 ;  /* 0x0000000000057941 */ /* 0x000fea0003800200 */
.L_x_69:
[----:B--2---:R-:W-:Y:S06]  /*2900*/  BAR.SYNC.DEFER_BLOCKING 0x0 ;  /* 0x0000000000007b1d */ /* 0x004fec0000010000 */
[----:B------:R-:W-:Y:S04]  /*2910*/  BSSY.RECONVERGENT B5, `(.L_x_71) ;  /* 0x0000004000057945 */ /* 0x000fe80003800200 */
[----:B------:R-:W-:Y:S05]  /*2920*/  @P3 BRA `(.L_x_72) ;  /* 0x0000000000083947 */ /* 0x000fea0003800000 */
[----:B------:R-:W2:Y:S02]  /*2930*/  SYNCS.CCTL.IV [UR9+0x40010] ;  /* 0x04001000ff0079b1 */ /* 0x000ea40008000009 */
[----:B--2---:R-:W2:Y:S02]  /*2940*/  SYNCS.CCTL.IV [UR9+0x40030] ;  /* 0x04003000ff0079b1 */ /* 0x004ea40008000009 */
.L_x_72:
[----:B------:R-:W-:Y:S05]  /*2950*/  BSYNC.RECONVERGENT B5 ;  /* 0x0000000000057941 */ /* 0x000fea0003800200 */
.L_x_71:
[----:B--2---:R-:W-:Y:S06]  /*2960*/  BAR.SYNC.DEFER_BLOCKING 0x0 ;  /* 0x0000000000007b1d */ /* 0x004fec0000010000 */
[----:B------:R-:W-:Y:S04]  /*2970*/  BSSY.RECONVERGENT B5, `(.L_x_73) ;  /* 0x0000004000057945 */ /* 0x000fe80003800200 */
[----:B------:R-:W-:Y:S05]  /*2980*/  @P3 BRA `(.L_x_74) ;  /* 0x0000000000083947 */ /* 0x000fea0003800000 */
[----:B------:R-:W2:Y:S02]  /*2990*/  SYNCS.CCTL.IV [UR9+0x40018] ;  /* 0x04001800ff0079b1 */ /* 0x000ea40008000009 */
[----:B--2---:R-:W2:Y:S02]  /*29a0*/  SYNCS.CCTL.IV [UR9+0x40038] ;  /* 0x04003800ff0079b1 */ /* 0x004ea40008000009 */
.L_x_74:
[----:B------:R-:W-:Y:S05]  /*29b0*/  BSYNC.RECONVERGENT B5 ;  /* 0x0000000000057941 */ /* 0x000fea0003800200 */
.L_x_73:
[----:B------:R-:W-:Y:S01]  /*29c0*/  USHF.L.U32 UR4, UR12, 0x15, URZ ;  /* 0x000000150c047899 */ /* 0x000fe200080006ff */
[C---:B------:R-:W-:Y:S01]  /*29d0*/  IMAD.SHL.U32 R2, R0.reuse, 0x80, RZ ;  /* 0x0000008000027824 */ /* 0x040fe200078e00ff */
[----:B------:R-:W-:Y:S01]  /*29e0*/  USHF.L.U32 UR5, UR12, 0x4, URZ ;  /* 0x000000040c057899 */ /* 0x000fe200080006ff */
[----:B------:R-:W-:Y:S01]  /*29f0*/  IMAD.SHL.U32 R3, R0, 0x10, RZ ;  /* 0x0000001000037824 */ /* 0x000fe200078e00ff */
[----:B------:R-:W-:Y:S02]  /*2a00*/  ULOP3.LUT UR4, UR4, 0x600000, URZ, 0xc0, !UPT ;  /* 0x0060000004047892 */ /* 0x000fe4000f8ec0ff */
[----:B------:R-:W-:Y:S01]  /*2a10*/  ULOP3.LUT UR5, UR5, 0x40, URZ, 0xc0, !UPT ;  /* 0x0000004005057892 */ /* 0x000fe2000f8ec0ff */
[----:B------:R-:W-:Y:S02]  /*2a20*/  LOP3.LUT R2, R2, 0x7f80, RZ, 0xc0, !PT ;  /* 0x00007f8002027812 */ /* 0x000fe400078ec0ff */
[----:B------:R-:W-:Y:S01]  /*2a30*/  ELECT P0, URZ, PT ;  /* 0x0000000000ff782f */ /* 0x000fe20003800000 */
[----:B------:R-:W-:Y:S01]  /*2a40*/  UIADD3 UR4, UPT, UPT, UR5, UR4, UR8 ;  /* 0x0000000405047290 */ /* 0x000fe2000fffe008 */
[----:B------:R-:W-:Y:S01]  /*2a50*/  LOP3.LUT R2, R2, 0x70, R3, 0xf8, !PT ;  /* 0x0000007002027812 */ /* 0x000fe200078ef803 */
[----:B------:R-:W-:Y:S01]  /*2a60*/  ULOP3.LUT UR12, UR12, 0x1, URZ, 0xc0, !UPT ;  /* 0x000000010c0c7892 */ /* 0x000fe2000f8ec0ff */
[----:B------:R-:W-:Y:S01]  /*2a70*/  ISETP.LT.U32.AND P0, PT, R68, 0x40, P0 ;  /* 0x000000404400780c */ /* 0x000fe20000701070 */
[----:B------:R-:W-:Y:S01]  /*2a80*/  UMOV UR14, UR27 ;  /* 0x0000001b000e7c82 */ /* 0x000fe20008000000 */
[C---:B------:R-:W-:Y:S01]  /*2a90*/  LOP3.LUT R0, R2.reuse, 0x10, RZ, 0x3c, !PT ;  /* 0x0000001002007812 */ /* 0x040fe200078e3cff */
[----:B------:R-:W-:Y:S01]  /*2aa0*/  ULEA UR13, UR12, UR23, 0x6 ;  /* 0x000000170c0d7291 */ /* 0x000fe2000f8e30ff */
[----:B------:R-:W-:Y:S01]  /*2ab0*/  LOP3.LUT R3, R2, 0x20, RZ, 0x3c, !PT ;  /* 0x0000002002037812 */ /* 0x000fe200078e3cff */
[----:B------:R-:W-:Y:S01]  /*2ac0*/  ULEA UR12, UR12, UR9, 0xe ;  /* 0x000000090c0c7291 */ /* 0x000fe2000f8e70ff */
[----:B----4-:R-:W3:Y:S01]  /*2ad0*/  LDTM.x64 R4, tmem[UR4] ;  /* 0x00000004000479ee */ /* 0x010ee20008340000 */
[----:B------:R-:W-:-:S06]  /*2ae0*/  NOP ;  /* 0x0000000000007918 */ /* 0x000fcc0000000000 */
[----:B---3--:R-:W-:Y:S01]  /*2af0*/  VOTEU.ANY UP1, P0 ;  /* 0x0000000000ff7886 */ /* 0x008fe20000020100 */
[----:B------:R-:W-:Y:S01]  /*2b00*/  VOTEU.ANY UP0, P0 ;  /* 0x0000000000ff7886 */ /* 0x000fe20000000100 */
[----:B------:R-:W-:Y:S02]  /*2b10*/  F2FP.F16.F32.PACK_AB R4, R5, R4 ;  /* 0x000000040504723e */ /* 0x000fe400000000ff */
[----:B------:R-:W-:Y:S02]  /*2b20*/  F2FP.F16.F32.PACK_AB R5, R7, R6 ;  /* 0x000000060705723e */ /* 0x000fe400000000ff */
[----:B------:R-:W-:Y:S02]  /*2b30*/  F2FP.F16.F32.PACK_AB R12, R13, R12 ;  /* 0x0000000c0d0c723e */ /* 0x000fe400000000ff */
[----:B------:R-:W-:Y:S02]  /*2b40*/  F2FP.F16.F32.PACK_AB R6, R9, R8 ;  /* 0x000000080906723e */ /* 0x000fe400000000ff */
[----:B------:R-:W-:-:S02]  /*2b50*/  F2FP.F16.F32.PACK_AB R7, R11, R10 ;  /* 0x0000000a0b07723e */ /* 0x000fc400000000ff */
[----:B------:R-:W-:Y:S02]  /*2b60*/  F2FP.F16.F32.PACK_AB R13, R15, R14 ;  /* 0x0000000e0f0d723e */ /* 0x000fe400000000ff */
[----:B------:R-:W-:Y:S01]  /*2b70*/  F2FP.F16.F32.PACK_AB R20, R21, R20 ;  /* 0x000000141514723e */ /* 0x000fe200000000ff */
[----:B--2---:R2:W-:Y:S01]  /*2b80*/  STS.128 [R2+UR9], R4 ;  /* 0x0000000402007988 */ /* 0x0045e20008000c09 */
[----:B------:R-:W-:Y:S02]  /*2b90*/  F2FP.F16.F32.PACK_AB R14, R17, R16 ;  /* 0x00000010110e723e */ /* 0x000fe400000000ff */
[----:B------:R-:W-:Y:S02]  /*2ba0*/  F2FP.F16.F32.PACK_AB R15, R19, R18 ;  /* 0x00000012130f723e */ /* 0x000fe400000000ff */
[----:B------:R-:W-:Y:S02]  /*2bb0*/  F2FP.F16.F32.PACK_AB R21, R23, R22 ;  /* 0x000000161715723e */ /* 0x000fe400000000ff */
[----:B------:R-:W-:Y:S01]  /*2bc0*/  F2FP.F16.F32.PACK_AB R28, R29, R28 ;  /* 0x0000001c1d1c723e */ /* 0x000fe200000000ff */
[----:B------:R2:W-:Y:S01]  /*2bd0*/  STS.128 [R0+UR9], R12 ;  /* 0x0000000c00007988 */ /* 0x0005e20008000c09 */
[----:B------:R-:W-:-:S02]  /*2be0*/  F2FP.F16.F32.PACK_AB R22, R25, R24 ;  /* 0x000000181916723e */ /* 0x000fc400000000ff */
[----:B------:R-:W-:Y:S02]  /*2bf0*/  F2FP.F16.F32.PACK_AB R23, R27, R26 ;  /* 0x0000001a1b17723e */ /* 0x000fe400000000ff */
[----:B------:R-:W-:Y:S02]  /*2c00*/  F2FP.F16.F32.PACK_AB R29, R31, R30 ;  /* 0x0000001e1f1d723e */ /* 0x000fe400000000ff */
[----:B------:R-:W-:Y:S01]  /*2c10*/  F2FP.F16.F32.PACK_AB R36, R37, R36 ;  /* 0x000000242524723e */ /* 0x000fe200000000ff */
[----:B------:R2:W-:Y:S01]  /*2c20*/  STS.128 [R3+UR9], R20 ;  /* 0x0000001403007988 */ /* 0x0005e20008000c09 */
[----:B------:R-:W-:Y:S02]  /*2c30*/  F2FP.F16.F32.PACK_AB R30, R33, R32 ;  /* 0x00000020211e723e */ /* 0x000fe400000000ff */
[----:B------:R-:W-:Y:S02]  /*2c40*/  F2FP.F16.F32.PACK_AB R31, R35, R34 ;  /* 0x00000022231f723e */ /* 0x000fe400000000ff */
[----:B------:R-:W-:-:S02]  /*2c50*/  F2FP.F16.F32.PACK_AB R37, R39, R38 ;  /* 0x000000262725723e */ /* 0x000fc400000000ff */
[----:B------:R-:W-:Y:S02]  /*2c60*/  F2FP.F16.F32.PACK_AB R44, R45, R44 ;  /* 0x0000002c2d2c723e */ /* 0x000fe400000000ff */
[----:B------:R-:W-:Y:S02]  /*2c70*/  LOP3.LUT R8, R2, 0x30, RZ, 0x3c, !PT ;  /* 0x0000003002087812 */ /* 0x000fe400078e3cff */
[----:B------:R-:W-:Y:S02]  /*2c80*/  F2FP.F16.F32.PACK_AB R38, R41, R40 ;  /* 0x000000282926723e */ /* 0x000fe400000000ff */
[----:B------:R-:W-:Y:S01]  /*2c90*/  F2FP.F16.F32.PACK_AB R39, R43, R42 ;  /* 0x0000002a2b27723e */ /* 0x000fe200000000ff */
[----:B------:R2:W-:Y:S01]  /*2ca0*/  STS.128 [R8+UR9], R28 ;  /* 0x0000001c08007988 */ /* 0x0005e20008000c09 */
[----:B------:R-:W-:Y:S02]  /*2cb0*/  F2FP.F16.F32.PACK_AB R45, R47, R46 ;  /* 0x0000002e2f2d723e */ /* 0x000fe400000000ff */
[----:B------:R-:W-:-:S02]  /*2cc0*/  F2FP.F16.F32.PACK_AB R52, R53, R52 ;  /* 0x000000343534723e */ /* 0x000fc400000000ff */
[C---:B------:R-:W-:Y:S02]  /*2cd0*/  LOP3.LUT R9, R2.reuse, 0x40, RZ, 0x3c, !PT ;  /* 0x0000004002097812 */ /* 0x040fe400078e3cff */
[----:B------:R-:W-:Y:S02]  /*2ce0*/  F2FP.F16.F32.PACK_AB R46, R49, R48 ;  /* 0x00000030312e723e */ /* 0x000fe400000000ff */
[----:B------:R-:W-:Y:S01]  /*2cf0*/  F2FP.F16.F32.PACK_AB R47, R51, R50 ;  /* 0x00000032332f723e */ /* 0x000fe200000000ff */
[----:B------:R2:W-:Y:S01]  /*2d00*/  STS.128 [R9+UR9], R36 ;  /* 0x0000002409007988 */ /* 0x0005e20008000c09 */
[----:B------:R-:W-:Y:S02]  /*2d10*/  F2FP.F16.F32.PACK_AB R53, R55, R54 ;  /* 0x000000363735723e */ /* 0x000fe400000000ff */
[----:B------:R-:W-:Y:S02]  /*2d20*/  F2FP.F16.F32.PACK_AB R60, R61, R60 ;  /* 0x0000003c3d3c723e */ /* 0x000fe400000000ff */
[----:B------:R-:W-:-:S02]  /*2d30*/  LOP3.LUT R10, R2, 0x50, RZ, 0x3c, !PT ;  /* 0x00000050020a7812 */ /* 0x000fc400078e3cff */
[----:B------:R-:W-:Y:S02]  /*2d40*/  F2FP.F16.F32.PACK_AB R54, R57, R56 ;  /* 0x000000383936723e */ /* 0x000fe400000000ff */
[----:B------:R-:W-:Y:S01]  /*2d50*/  F2FP.F16.F32.PACK_AB R55, R59, R58 ;  /* 0x0000003a3b37723e */ /* 0x000fe200000000ff */
[----:B------:R2:W-:Y:S01]  /*2d60*/  STS.128 [R10+UR9], R44 ;  /* 0x0000002c0a007988 */ /* 0x0005e20008000c09 */
[----:B------:R-:W-:Y:S02]  /*2d70*/  F2FP.F16.F32.PACK_AB R61, R63, R62 ;  /* 0x0000003e3f3d723e */ /* 0x000fe400000000ff */
[C---:B------:R-:W-:Y:S02]  /*2d80*/  LOP3.LUT R11, R2.reuse, 0x60, RZ, 0x3c, !PT ;  /* 0x00000060020b7812 */ /* 0x040fe400078e3cff */
[----:B------:R-:W-:Y:S02]  /*2d90*/  F2FP.F16.F32.PACK_AB R62, R65, R64 ;  /* 0x00000040413e723e */ /* 0x000fe400000000ff */
[----:B------:R-:W-:Y:S01]  /*2da0*/  F2FP.F16.F32.PACK_AB R63, R67, R66 ;  /* 0x00000042433f723e */ /* 0x000fe200000000ff */
[----:B------:R2:W-:Y:S01]  /*2db0*/  STS.128 [R11+UR9], R52 ;  /* 0x000000340b007988 */ /* 0x0005e20008000c09 */
[----:B------:R-:W-:-:S05]  /*2dc0*/  LOP3.LUT R16, R2, 0x70, RZ, 0x3c, !PT ;  /* 0x0000007002107812 */ /* 0x000fca00078e3cff */
[----:B------:R2:W-:Y:S01]  /*2dd0*/  STS.128 [R16+UR9], R60 ;  /* 0x0000003c10007988 */ /* 0x0005e20008000c09 */
[----:B------:R3:W-:Y:S06]  /*2de0*/  MEMBAR.ALL.CTA ;  /* 0x0000000000007992 */ /* 0x0007ec0000008000 */
[----:B---3--:R-:W3:Y:S02]  /*2df0*/  FENCE.VIEW.ASYNC.S ;  /* 0x00000000000073c6 */ /* 0x008ee40000000000 */
[----:B---3--:R-:W-:Y:S06]  /*2e00*/  BAR.SYNC.DEFER_BLOCKING 0x0 ;  /* 0x0000000000007b1d */ /* 0x008fec0000010000 */
[----:B------:R2:W-:Y:S01]  /*2e10*/  @UP1 UTMASTG.2D [UR12], [UR10] ;  /* 0x0000000c0a0013b5 */ /* 0x0005e20008008000 */
[----:B------:R0:W-:Y:S01]  /*2e20*/  UTMACMDFLUSH ;  /* 0x00000000000079b7 */ /* 0x0001e20000000000 */
[----:B------:R-:W-:-:S04]  /*2e30*/  DEPBAR.LE SB0, 0x0 ;  /* 0x000080000000791a */ /* 0x000fc80000000000 */
[----:B------:R-:W-:Y:S08]  /*2e40*/  BAR.SYNC.DEFER_BLOCKING 0x0 ;  /* 0x0000000000007b1d */ /* 0x000ff00000010000 */
[----:B------:R-:W-:Y:S06]  /*2e50*/  BAR.SYNC.DEFER_BLOCKING 0x0 ;  /* 0x0000000000007b1d */ /* 0x000fec0000010000 */
[----:B--2---:R-:W-:Y:S05]  /*2e60*/  @P2 BRA `(.L_x_75) ;  /* 0x0000000000a02947 */ /* 0x004fea0003800000 */
[----:B------:R-:W2:Y:S01]  /*2e70*/  S2UR UR5, SR_CgaCtaId ;  /* 0x00000000000579c3 */ /* 0x000ea20000008800 */
[----:B------:R-:W-:Y:S01]  /*2e80*/  NOP ;  /* 0x0000000000007918 */ /* 0x000fe20000000000 */
[----:B------:R-:W-:Y:S01]  /*2e90*/  UMOV UR4, 0x50 ;  /* 0x0000005000047882 */ /* 0x000fe20000000000 */
[----:B------:R-:W-:Y:S02]  /*2ea0*/  IMAD.U32 R0, RZ, RZ, UR8 ;  /* 0x00000008ff007e24 */ /* 0x000fe4000f8e00ff */
[----:B------:R-:W-:Y:S02]  /*2eb0*/  IMAD.MOV.U32 R3, RZ, RZ, 0xf ;  /* 0x0000000fff037424 */ /* 0x000fe400078e00ff */
[----:B------:R-:W-:Y:S01]  /*2ec0*/  IMAD.MOV.U32 R7, RZ, RZ, 0x1 ;  /* 0x00000001ff077424 */ /* 0x000fe200078e00ff */
[----:B------:R-:W-:-:S04]  /*2ed0*/  LOP3.LUT R0, R0, 0xffff, RZ, 0xc0, !PT ;  /* 0x0000ffff00007812 */ /* 0x000fc800078ec0ff */
[----:B------:R-:W-:-:S05]  /*2ee0*/  SHF.R.U32.HI R0, RZ, 0x5, R0 ;  /* 0x00000005ff007819 */ /* 0x000fca0000011600 */
[----:B------:R-:W-:Y:S01]  /*2ef0*/  VIADD R2, R0, 0x10 ;  /* 0x0000001000027836 */ /* 0x000fe20000000000 */
[----:B------:R-:W-:Y:S01]  /*2f00*/  SHF.L.U32 R0, R3, R0, RZ ;  /* 0x0000000003007219 */ /* 0x000fe200000006ff */
[----:B--2---:R-:W-:-:S03]  /*2f10*/  ULEA UR6, UR5, UR4, 0x18 ;  /* 0x0000000405067291 */ /* 0x004fc6000f8ec0ff */
[----:B------:R-:W-:-:S04]  /*2f20*/  SHF.L.U32 R3, R7, R2, RZ ;  /* 0x0000000207037219 */ /* 0x000fc800000006ff */
[----:B------:R-:W-:Y:S02]  /*2f30*/  LOP3.LUT R0, R3, R0, RZ, 0xfc, !PT ;  /* 0x0000000003007212 */ /* 0x000fe400078efcff */
[----:B------:R-:W2:Y:S02]  /*2f40*/  LDS R5, [UR6] ;  /* 0x00000006ff057984 */ /* 0x000ea40008000800 */
[C---:B------:R-:W-:Y:S02]  /*2f50*/  LOP3.LUT R2, R0.reuse, 0xffff, RZ, 0xc0, !PT ;  /* 0x0000ffff00027812 */ /* 0x040fe400078ec0ff */
[----:B--2---:R-:W-:-:S04]  /*2f60*/  LOP3.LUT R3, R0, 0xffff, R5, 0x80, !PT ;  /* 0x0000ffff00037812 */ /* 0x004fc800078e8005 */
[----:B------:R-:W-:-:S13]  /*2f70*/  ISETP.NE.AND P0, PT, R3, R2, PT ;  /* 0x000000020300720c */ /* 0x000fda0003f05270 */
[----:B------:R-:W-:Y:S05]  /*2f80*/  @P0 BRA `(.L_x_76) ;  /* 0x0000000000500947 */ /* 0x000fea0003800000 */
[----:B------:R-:W-:Y:S02]  /*2f90*/  SHF.R.U32.HI R5, RZ, 0x10, R5 ;  /* 0x00000010ff057819 */ /* 0x000fe40000011605 */
[----:B------:R-:W-:-:S04]  /*2fa0*/  SHF.R.U32.HI R2, RZ, 0x10, R0 ;  /* 0x00000010ff027819 */ /* 0x000fc80000011600 */
[----:B------:R-:W-:-:S04]  /*2fb0*/  LOP3.LUT R5, R5, R2, RZ, 0xc0, !PT ;  /* 0x0000000205057212 */ /* 0x000fc800078ec0ff */
[----:B------:R-:W-:-:S13]  /*2fc0*/  ISETP.NE.AND P0, PT, R5, R2, PT ;  /* 0x000000020500720c */ /* 0x000fda0003f05270 */
[----:B------:R-:W-:Y:S05]  /*2fd0*/  @P0 BRA `(.L_x_77) ;  /* 0x0000000000300947 */ /* 0x000fea0003800000 */
[----:B------:R-:W-:Y:S01]  /*2fe0*/  R2UR UR4, R0 ;  /* 0x00000000000472ca */ /* 0x000fe200000e0000 */
[----:B------:R-:W-:Y:S01]  /*2ff0*/  VOTEU.ANY UR5, UPT, PT ;  /* 0x0000000000057886 */ /* 0x000fe200038e0100 */
[----:B------:R-:W2:Y:S01]  /*3000*/  S2R R0, SR_LANEID ;  /* 0x0000000000007919 */ /* 0x000ea20000000000 */
[----:B------:R-:W-:-:S10]  /*3010*/  UFLO.U32 UR5, UR5 ;  /* 0x00000005000572bd */ /* 0x000fd400080e0000 */
[----:B------:R-:W-:-:S06]  /*3020*/  ULOP3.LUT UR4, URZ, UR4, URZ, 0x33, !UPT ;  /* 0x00000004ff047292 */ /* 0x000fcc000f8e33ff */
[----:B------:R-:W-:-:S04]  /*3030*/  IMAD.U32 R2, RZ, RZ, UR4 ;  /* 0x00000004ff027e24 */ /* 0x000fc8000f8e00ff */
[----:B------:R-:W3:Y:S02]  /*3040*/  REDUX UR7, R2 ;  /* 0x00000000020773c4 */ /* 0x000ee40000000000 */
[----:B------:R4:W-:Y:S01]  /*3050*/  UTCATOMSWS.AND URZ, UR4 ;  /* 0x0000000400ff79e3 */ /* 0x0009e20008000000 */
[----:B--2---:R-:W-:Y:S01]  /*3060*/  ISETP.EQ.U32.AND P0, PT, R0, UR5, PT ;  /* 0x0000000500007c0c */ /* 0x004fe2000bf02070 */
[----:B---3--:R-:W-:-:S12]  /*3070*/  IMAD.U32 R0, RZ, RZ, UR7 ;  /* 0x00000007ff007e24 */ /* 0x008fd8000f8e00ff */
[----:B------:R4:W-:Y:S01]  /*3080*/  @P0 ATOMS.AND RZ, [UR6], R0 ;  /* 0x00000000ffff098c */ /* 0x0009e2000a800006 */
[----:B------:R-:W-:Y:S05]  /*3090*/  BRA `(.L_x_75) ;  /* 0x0000000000147947 */ /* 0x000fea0003800000 */
.L_x_77:
[----:B------:R-:W-:-:S07]  /*30a0*/  MOV R2, 0x30c0 ;  /* 0x000030c000027802 */ /* 0x000fce0000000f00 */
[----:B-1----:R-:W-:Y:S05]  /*30b0*/  CALL.REL.NOINC `($__internal_0_$__cuda_sm10x_tcgen05_guardrail_trap_col_being_dealloced_not_returned_by_alloc) ;  /* 0x0000000000447944 */ /* 0x002fea0003c00000 */
[----:B------:R-:W-:Y:S05]  /*30c0*/  BRA `(.L_x_75) ;  /* 0x0000000000087947 */ /* 0x000fea0003800000 */
.L_x_76:
[----:B------:R-:W-:-:S07]  /*30d0*/  MOV R2, 0x30f0 ;  /* 0x000030f000027802 */ /* 0x000fce0000000f00 */
[----:B-1----:R-:W-:Y:S05]  /*30e0*/  CALL.REL.NOINC `($__internal_2_$__cuda_sm10x_tcgen05_guardrail_trap_unallocated_columns_being_dealloced) ;  /* 0x0000000000507944 */ /* 0x002fea0003c00000 */
.L_x_75:
[----:B------:R-:W-:Y:S01]  /*30f0*/  NOP ;  /* 0x0000000000007918 */ /* 0x000fe20000000000 */
[----:B----4-:R-:W-:Y:S05]  /*3100*/  EXIT ;  /* 0x000000000000794d */ /* 0x010fea0003800000 */
.L_x_60:
[----:B------:R-:W2:Y:S02]  /*3110*/  SYNCS.PHASECHK.TRANS64.TRYWAIT P0, [UR9+0x40000], RZ ;  /* 0x040000ffff0075a7 */ /* 0x000ea40008001109 */
[----:B--2---:R-:W-:Y:S05]  /*3120*/  @!P0 BRA `(.L_x_60) ;  /* 0xfffffffc00f88947 */ /* 0x004fea000383ffff */
[----:B------:R-:W-:Y:S05]  /*3130*/  BRA `(.L_x_78) ;  /* 0xffffffe800ec7947 */ /* 0x000fea000383ffff */
.L_x_62:
[----:B------:R-:W2:Y:S02]  /*3140*/  SYNCS.PHASECHK.TRANS64.TRYWAIT P1, [UR9+0x40020], RZ ;  /* 0x040020ffff0075a7 */ /* 0x000ea40008021109 */
[----:B--2---:R-:W-:Y:S05]  /*3150*/  @!P1 BRA `(.L_x_62) ;  /* 0xfffffffc00f89947 */ /* 0x004fea000383ffff */
[----:B------:R-:W-:Y:S05]  /*3160*/  BRA `(.L_x_79) ;  /* 0xffffffec00dc7947 */ /* 0x000fea000383ffff */
.L_x_63:
[----:B------:R-:W3:Y:S02]  /*3170*/  SYNCS.PHASECHK.TRANS64.TRYWAIT P0, [UR46+0x40000], R3 ;  /* 0x04000003ff0075a7 */ /* 0x000ee4000800112e */
[----:B---3--:R-:W-:Y:S05]  /*3180*/  @!P0 BRA `(.L_x_63) ;  /* 0xfffffffc00f88947 */ /* 0x008fea000383ffff */
[----:B------:R-:W-:Y:S05]  /*3190*/  BRA `(.L_x_80) ;  /* 0xfffffff000607947 */ /* 0x000fea000383ffff */
.L_x_65:
[----:B------:R-:W3:Y:S02]  /*31a0*/  SYNCS.PHASECHK.TRANS64.TRYWAIT P0, [UR46+0x40020], R3 ;  /* 0x04002003ff0075a7 */ /* 0x000ee4000800112e */
[----:B---3--:R-:W-:Y:S05]  /*31b0*/  @!P0 BRA `(.L_x_65) ;  /* 0xfffffffc00f88947 */ /* 0x008fea000383ffff */
[----:B------:R-:W-:Y:S05]  /*31c0*/  BRA `(.L_x_81) ;  /* 0xfffffff4007c7947 */ /* 0x000fea000383ffff */
        .weak           $__internal_0_$__cuda_sm10x_tcgen05_guardrail_trap_col_being_dealloced_not_returned_by_alloc
        .type           $__internal_0_$__cuda_sm10x_tcgen05_guardrail_trap_col_being_dealloced_not_returned_by_alloc,@function
        .size           $__internal_0_$__cuda_sm10x_tcgen05_guardrail_trap_col_being_dealloced_not_returned_by_alloc,($__internal_1_$__cuda_sm10x_tcgen05_guardrail_trap_phase_invalid_during_alloc - $__internal_0_$__cuda_sm10x_tcgen05_guardrail_trap_col_being_dealloced_not_returned_by_alloc)
$__internal_0_$__cuda_sm10x_tcgen05_guardrail_trap_col_being_dealloced_not_returned_by_alloc:
[----:B------:R-:W-:Y:S05]  /*31d0*/  BPT.TRAP 0x1 ;  /* 0x000000040000795c */ /* 0x000fea0000300000 */
[----:B------:R-:W-:-:S04]  /*31e0*/  IMAD.MOV.U32 R3, RZ, RZ, 0x0 ;  /* 0x00000000ff037424 */ /* 0x000fc800078e00ff */
[----:B------:R-:W-:Y:S05]  /*31f0*/  RET.REL.NODEC R2 `(gluon_tcgen05) ;  /* 0xffffffcc02807950 */ /* 0x000fea0003c3ffff */
        .weak           $__internal_1_$__cuda_sm10x_tcgen05_guardrail_trap_phase_invalid_during_alloc
        .type           $__internal_1_$__cuda_sm10x_tcgen05_guardrail_trap_phase_invalid_during_alloc,@function
        .size           $__internal_1_$__cuda_sm10x_tcgen05_guardrail_trap_phase_invalid_during_alloc,($__internal_2_$__cuda_sm10x_tcgen05_guardrail_trap_unallocated_columns_being_dealloced - $__internal_1_$__cuda_sm10x_tcgen05_guardrail_trap_phase_invalid_during_alloc)
$__internal_1_$__cuda_sm10x_tcgen05_guardrail_trap_phase_invalid_during_alloc:
[----:B------:R-:W-:Y:S05]  /*3200*/  BPT.TRAP 0x1 ;  /* 0x000000040000795c */ /* 0x000fea0000300000 */
[----:B------:R-:W-:-:S04]  /*3210*/  IMAD.MOV.U32 R3, RZ, RZ, 0x0 ;  /* 0x00000000ff037424 */ /* 0x000fc800078e00ff */
[----:B------:R-:W-:Y:S05]  /*3220*/  RET.REL.NODEC R2 `(gluon_tcgen05) ;  /* 0xffffffcc02747950 */ /* 0x000fea0003c3ffff */
        .weak           $__internal_2_$__cuda_sm10x_tcgen05_guardrail_trap_unallocated_columns_being_dealloced
        .type           $__internal_2_$__cuda_sm10x_tcgen05_guardrail_trap_unallocated_columns_being_dealloced,@function
        .size           $__internal_2_$__cuda_sm10x_tcgen05_guardrail_trap_unallocated_columns_being_dealloced,(.L_x_85 - $__internal_2_$__cuda_sm10x_tcgen05_guardrail_trap_unallocated_columns_being_dealloced)
$__internal_2_$__cuda_sm10x_tcgen05_guardrail_trap_unallocated_columns_being_dealloced:
[----:B------:R-:W-:Y:S05]  /*3230*/  BPT.TRAP 0x1 ;  /* 0x000000040000795c */ /* 0x000fea0000300000 */
[----:B------:R-:W-:-:S04]  /*3240*/  IMAD.MOV.U32 R3, RZ, RZ, 0x0 ;  /* 0x00000000ff037424 */ /* 0x000fc800078e00ff */
[----:B------:R-:W-:Y:S05]  /*3250*/  RET.REL.NODEC R2 `(gluon_tcgen05) ;  /* 0xffffffcc02687950 */ /* 0x000fea0003c3ffff */
.L_x_82:
[----:B------:R-:W-:-:S00]  /*3260*/  BRA `(.L_x_82) ;  /* 0xfffffffc00fc7947 */ /* 0x000fc0000383ffff */
[----:B------:R-:W-:-:S00]  /*3270*/  NOP ;  /* 0x0000000000007918 */ /* 0x000fc00000000000 */
        /* <DEDUP_REMOVED lines=8> */
.L_x_85:


//--------------------- .nv.shared.gluon_tcgen05  --------------------------
	.section	.nv.shared.gluon_tcgen05,"aw",@nobits
	.sectionflags	@""
	.align	16
	.zero		1024


//--------------------- .nv.shared.reserved.0     --------------------------
	.section	.nv.shared.reserved.0,"aw",@nobits
	.align	8
	.weak		__nv_reservedSMEM_offset_0_alias
	.size		__nv_reservedSMEM_offset_0_alias, 0, 64
	.other		__nv_reservedSMEM_offset_0_alias,@"STO_CUDA_RESERVED_SHARED STV_DEFAULT"
__nv_reservedSMEM_offset_0_alias:
	.zero		0
.nv.shared.reserved.0:
	.zero		64
	.weak		__nv_reservedSMEM_allocation_phase
	.type		__nv_reservedSMEM_allocation_phase,@object
	.size		__nv_reservedSMEM_allocation_phase,(.L_0 - __nv_reservedSMEM_allocation_phase)
__nv_reservedSMEM_allocation_phase:
	.zero		1
.L_0:
	.zero		7
	.weak		__nv_reservedSMEM_devtool_atexit_pc
	.type		__nv_reservedSMEM_devtool_atexit_pc,@object
	.size		__nv_reservedSMEM_devtool_atexit_pc,(__nv_reservedSMEM_allocation_mask - __nv_reservedSMEM_devtool_atexit_pc)
__nv_reservedSMEM_devtool_atexit_pc:
	.zero		8
	.weak		__nv_reservedSMEM_allocation_mask
	.type		__nv_reservedSMEM_allocation_mask,@object
	.size		__nv_reservedSMEM_allocation_mask,(.L_2 - __nv_reservedSMEM_allocation_mask)
__nv_reservedSMEM_allocation_mask:
	.zero		4
.L_2:


//--------------------- .nv.constant0.gluon_tcgen05 --------------------------
	.section	.nv.constant0.gluon_tcgen05,"a",@progbits
	.sectionflags	@""
	.align	4
.nv.constant0.gluon_tcgen05:
	.zero		976


//--------------------- SYMBOLS --------------------------

	.type		.nv.reservedSmem.offset0,@object
	.size		.nv.reservedSmem.offset0,0x4
	.type		.nv.reservedSmem.cap,@object
	.size		.nv.reservedSmem.cap,0x4
